def gluon_tcgen05(
    a_ptr,
    b_ptr,
    c_ptr,
    M,
    N,
    K,
    stride_am,
    stride_bk,
    stride_cm,
    BLOCK_M: gl.constexpr,
    BLOCK_N: gl.constexpr,
    BLOCK_K: gl.constexpr,
    DTYPE: gl.constexpr,
    A_LAYOUT: gl.constexpr,
    B_LAYOUT: gl.constexpr,
    C_LAYOUT: gl.constexpr,
    B_SHAPE: gl.constexpr,
    TMEM_LAYOUT: gl.constexpr,
    TMEM_REG: gl.constexpr,
    TRANS_B: gl.constexpr,
    NUM_BUFFERS: gl.constexpr,
):
    a_desc = tma.make_tensor_descriptor(
        a_ptr, [M, K], [stride_am, 1], [BLOCK_M, BLOCK_K], A_LAYOUT
    )
    b_desc = tma.make_tensor_descriptor(
        b_ptr,
        [N, K] if TRANS_B else [K, N],
        [stride_bk, 1],
        B_SHAPE,
        B_LAYOUT,
    )
    c_desc = tma.make_tensor_descriptor(
        c_ptr, [M, N], [stride_cm, 1], [BLOCK_M, BLOCK_N], C_LAYOUT
    )

    a_bufs = gl.allocate_shared_memory(
        DTYPE, [NUM_BUFFERS, BLOCK_M, BLOCK_K], A_LAYOUT
    )
    b_bufs = gl.allocate_shared_memory(DTYPE, [NUM_BUFFERS] + B_SHAPE, B_LAYOUT)

    pid_m = gl.program_id(0)
    pid_n = gl.program_id(1)
    off_m = pid_m * BLOCK_M
    off_n = pid_n * BLOCK_N

    tma_bars = gl.allocate_shared_memory(
        gl.int64, [NUM_BUFFERS, 1], mbarrier.MBarrierLayout()
    )
    mma_bars = gl.allocate_shared_memory(
        gl.int64, [NUM_BUFFERS, 1], mbarrier.MBarrierLayout()
    )
    for i in gl.static_range(NUM_BUFFERS):
        mbarrier.init(tma_bars.index(i), count=1)
        mbarrier.init(mma_bars.index(i), count=1)

    acc_tmem = allocate_tensor_memory(gl.float32, [BLOCK_M, BLOCK_N], TMEM_LAYOUT)
    idx = 0
    phase = 0
    use_acc = False
    for k in range(0, K, BLOCK_K):
        a = a_bufs.index(idx)
        b = b_bufs.index(idx)
        tma_bar = tma_bars.index(idx)
        mma_bar = mma_bars.index(idx)
        mbarrier.expect(
            tma_bar, a_desc.block_type.nbytes + b_desc.block_type.nbytes
        )
        tma.async_copy_global_to_shared(a_desc, [off_m, k], tma_bar, a)
        tma.async_copy_global_to_shared(
            b_desc, [off_n, k] if TRANS_B else [k, off_n], tma_bar, b
        )
        mbarrier.wait(tma_bar, phase=phase)

        if TRANS_B:
            b = b.permute((1, 0))
        tcgen05_mma(a, b, acc_tmem, use_acc=use_acc)
        tcgen05_commit(mma_bar)
        mbarrier.wait(mma_bar, phase=phase)
        use_acc = True

        idx += 1
        if idx == NUM_BUFFERS:
            idx = 0
            phase ^= 1

    for i in gl.static_range(NUM_BUFFERS):
        mbarrier.invalidate(tma_bars.index(i))
        mbarrier.invalidate(mma_bars.index(i))

    acc = acc_tmem.load(TMEM_REG)
    c_smem = gl.allocate_shared_memory(DTYPE, [BLOCK_M, BLOCK_N], C_LAYOUT)
    c_smem.store(acc.to(DTYPE))
    fence_async_shared()
    tma.async_copy_shared_to_global(c_desc, [off_m, off_n], c_smem)
    tma.store_wait(pendings=0)

# config = {"BLOCK_K": 128, "BLOCK_M": 64, "BLOCK_N": 128, "arch": "sm_100", "dtype": "fp8e4m3", "num_buffers": 3, "num_warps": 8, "trans_b": 1}
# arch = sm_100


// ===== COMPILED SASS (sm_100a) =====

	.target	sm_100a

	.elftype	@"ET_EXEC"


//--------------------- .note.nv.tkinfo           --------------------------
	.section	.note.nv.tkinfo,"",@"SHT_NOTE"
	.sectionflags	@"SHF_NOTE_NV_TKINFO"
	.tkinfo
        /*0018*/ 	.word	0x00000081
        /*0030*/ 	.string	""
        /*0030*/ 	.string	"ptxas-blackwell"
        /*0030*/ 	.string	"Cuda compilation tools, release 12.9, V12.9.86"
        /*0030*/ 	.string	"Build cuda_12.9.r12.9/compiler.36037853_0"
        /*0030*/ 	.string	"-v  -suppress-debug-info  -lineinfo  -arch sm_100a "



//--------------------- .note.nv.cuver            --------------------------
	.section	.note.nv.cuver,"",@"SHT_NOTE"
	.sectionflags	@"SHF_NOTE_NV_CUVER"
        /*0018*/ 	.short	0x0001
        /*001a*/ 	.short	0x0064
        /*001c*/ 	.short	0x0001
        /*001e*/ 	.short	0x0000
        /*0020*/ 	.short	0x0001
        /*0022*/ 	.short	0x0000


//--------------------- .nv.info                  --------------------------
	.section	.nv.info,"",@"SHT_CUDA_INFO"
	.align	4


	//----- nvinfo : EIATTR_REGCOUNT
	.align		4
        /*0000*/ 	.byte	0x04, 0x2f
        /*0002*/ 	.short	(.L_4 - .L_3)
	.align		4
.L_3:
        /*0004*/ 	.word	index@(gluon_tcgen05)
        /*0008*/ 	.word	0x00000027


	//----- nvinfo : EIATTR_FRAME_SIZE
	.align		4
.L_4:
        /*000c*/ 	.byte	0x04, 0x11
        /*000e*/ 	.short	(.L_6 - .L_5)
	.align		4
.L_5:
        /*0010*/ 	.word	index@($__internal_2_$__cuda_sm10x_tcgen05_guardrail_trap_unallocated_columns_being_dealloced)
        /*0014*/ 	.word	0x00000000


	//----- nvinfo : EIATTR_FRAME_SIZE
	.align		4
.L_6:
        /*0018*/ 	.byte	0x04, 0x11
        /*001a*/ 	.short	(.L_8 - .L_7)
	.align		4
.L_7:
        /*001c*/ 	.word	index@($__internal_1_$__cuda_sm10x_tcgen05_guardrail_trap_phase_invalid_during_alloc)
        /*0020*/ 	.word	0x00000000


	//----- nvinfo : EIATTR_FRAME_SIZE
	.align		4
.L_8:
        /*0024*/ 	.byte	0x04, 0x11
        /*0026*/ 	.short	(.L_10 - .L_9)
	.align		4
.L_9:
        /*0028*/ 	.word	index@($__internal_0_$__cuda_sm10x_tcgen05_guardrail_trap_col_being_dealloced_not_returned_by_alloc)
        /*002c*/ 	.word	0x00000000


	//----- nvinfo : EIATTR_FRAME_SIZE
	.align		4
.L_10:
        /*0030*/ 	.byte	0x04, 0x11
        /*0032*/ 	.short	(.L_12 - .L_11)
	.align		4
.L_11:
        /*0034*/ 	.word	index@(gluon_tcgen05)
        /*0038*/ 	.word	0x00000000


	//----- nvinfo : EIATTR_MIN_STACK_SIZE
	.align		4
.L_12:
        /*003c*/ 	.byte	0x04, 0x12
        /*003e*/ 	.short	(.L_14 - .L_13)
	.align		4
.L_13:
        /*0040*/ 	.word	index@(gluon_tcgen05)
        /*0044*/ 	.word	0x00000000
.L_14:


//--------------------- .nv.info.gluon_tcgen05    --------------------------
	.section	.nv.info.gluon_tcgen05,"",@"SHT_CUDA_INFO"
	.sectionflags	@""
	.align	4


	//----- nvinfo : EIATTR_CUDA_API_VERSION
	.align		4
        /*0000*/ 	.byte	0x04, 0x37
        /*0002*/ 	.short	(.L_16 - .L_15)
.L_15:
        /*0004*/ 	.word	0x00000081


	//----- nvinfo : EIATTR_KPARAM_INFO
	.align		4
.L_16:
        /*0008*/ 	.byte	0x04, 0x17
        /*000a*/ 	.short	(.L_18 - .L_17)
.L_17:
        /*000c*/ 	.word	0x00000000
        /*0010*/ 	.short	0x000a
        /*0012*/ 	.short	0x0048
        /*0014*/ 	.byte	0x00, 0xf4, 0x21, 0x00


	//----- nvinfo : EIATTR_KPARAM_INFO
	.align		4
.L_18:
        /*0018*/ 	.byte	0x04, 0x17
        /*001a*/ 	.short	(.L_20 - .L_19)
.L_19:
        /*001c*/ 	.word	0x00000000
        /*0020*/ 	.short	0x0009
        /*0022*/ 	.short	0x0040
        /*0024*/ 	.byte	0x00, 0xf4, 0x21, 0x00


	//----- nvinfo : EIATTR_KPARAM_INFO
	.align		4
.L_20:
        /*0028*/ 	.byte	0x04, 0x17
        /*002a*/ 	.short	(.L_22 - .L_21)
.L_21:
        /*002c*/ 	.word	0x00000000
        /*0030*/ 	.short	0x0008
        /*0032*/ 	.short	0x0038
        /*0034*/ 	.byte	0x00, 0xf0, 0x21, 0x00


	//----- nvinfo : EIATTR_KPARAM_INFO
	.align		4
.L_22:
        /*0038*/ 	.byte	0x04, 0x17
        /*003a*/ 	.short	(.L_24 - .L_23)
.L_23:
        /*003c*/ 	.word	0x00000000
        /*0040*/ 	.short	0x0007
        /*0042*/ 	.short	0x0030
        /*0044*/ 	.byte	0x00, 0xf0, 0x21, 0x00


	//----- nvinfo : EIATTR_KPARAM_INFO
	.align		4
.L_24:
        /*0048*/ 	.byte	0x04, 0x17
        /*004a*/ 	.short	(.L_26 - .L_25)
.L_25:
        /*004c*/ 	.word	0x00000000
        /*0050*/ 	.short	0x0006
        /*0052*/ 	.short	0x0028
        /*0054*/ 	.byte	0x00, 0xf0, 0x21, 0x00


	//----- nvinfo : EIATTR_KPARAM_INFO
	.align		4
.L_26:
        /*0058*/ 	.byte	0x04, 0x17
        /*005a*/ 	.short	(.L_28 - .L_27)
.L_27:
        /*005c*/ 	.word	0x00000000
        /*0060*/ 	.short	0x0005
        /*0062*/ 	.short	0x0020
        /*0064*/ 	.byte	0x00, 0xf0, 0x11, 0x00


	//----- nvinfo : EIATTR_KPARAM_INFO
	.align		4
.L_28:
        /*0068*/ 	.byte	0x04, 0x17
        /*006a*/ 	.short	(.L_30 - .L_29)
.L_29:
        /*006c*/ 	.word	0x00000000
        /*0070*/ 	.short	0x0004
        /*0072*/ 	.short	0x001c
        /*0074*/ 	.byte	0x00, 0xf0, 0x11, 0x00


	//----- nvinfo : EIATTR_KPARAM_INFO
	.align		4
.L_30:
        /*0078*/ 	.byte	0x04, 0x17
        /*007a*/ 	.short	(.L_32 - .L_31)
.L_31:
        /*007c*/ 	.word	0x00000000
        /*0080*/ 	.short	0x0003
        /*0082*/ 	.short	0x0018
        /*0084*/ 	.byte	0x00, 0xf0, 0x11, 0x00


	//----- nvinfo : EIATTR_KPARAM_INFO
	.align		4
.L_32:
        /*0088*/ 	.byte	0x04, 0x17
        /*008a*/ 	.short	(.L_34 - .L_33)
.L_33:
        /*008c*/ 	.word	0x00000000
        /*0090*/ 	.short	0x0002
        /*0092*/ 	.short	0x0010
        /*0094*/ 	.byte	0x00, 0xf4, 0x21, 0x00


	//----- nvinfo : EIATTR_KPARAM_INFO
	.align		4
.L_34:
        /*0098*/ 	.byte	0x04, 0x17
        /*009a*/ 	.short	(.L_36 - .L_35)
.L_35:
        /*009c*/ 	.word	0x00000000
        /*00a0*/ 	.short	0x0001
        /*00a2*/ 	.short	0x0008
        /*00a4*/ 	.byte	0x00, 0xf4, 0x21, 0x00


	//----- nvinfo : EIATTR_KPARAM_INFO
	.align		4
.L_36:
        /*00a8*/ 	.byte	0x04, 0x17
        /*00aa*/ 	.short	(.L_38 - .L_37)
.L_37:
        /*00ac*/ 	.word	0x00000000
        /*00b0*/ 	.short	0x0000
        /*00b2*/ 	.short	0x0000
        /*00b4*/ 	.byte	0x00, 0xf4, 0x21, 0x00


	//----- nvinfo : EIATTR_AT_ENTRY_FRAGMENTS
	.align		4
.L_38:
        /*00b8*/ 	.byte	0x04, 0x4f
        /*00ba*/ 	.short	(.L_40 - .L_39)


	//   ....[0]....
.L_39:
        /*00bc*/ 	.word	0x00000004


	//----- nvinfo : EIATTR_RESERVED_SMEM_USED
	.align		4
.L_40:
        /*00c0*/ 	.byte	0x01, 0x41
	.zero		2


	//----- nvinfo : EIATTR_SPARSE_MMA_MASK
	.align		4
        /*00c4*/ 	.byte	0x03, 0x50
        /*00c6*/ 	.short	0x0000


	//----- nvinfo : EIATTR_TCGEN05_1CTA_USED
	.align		4
        /*00c8*/ 	.byte	0x01, 0x51
	.zero		2


	//----- nvinfo : EIATTR_MAXREG_COUNT
	.align		4
        /*00cc*/ 	.byte	0x03, 0x1b
        /*00ce*/ 	.short	0x00ff


	//----- nvinfo : EIATTR_NUM_BARRIERS
	.align		4
        /*00d0*/ 	.byte	0x02, 0x4c
        /*00d2*/ 	.byte	0x01
	.zero		1


	//----- nvinfo : EIATTR_INT_WARP_WIDE_INSTR_OFFSETS
	.align		4
        /*00d4*/ 	.byte	0x04, 0x31
        /*00d6*/ 	.short	(.L_42 - .L_41)


	//   ....[0]....
.L_41:
        /*00d8*/ 	.word	0x00001670


	//   ....[1]....
        /*00dc*/ 	.word	0x00001690


	//   ....[2]....
        /*00e0*/ 	.word	0x00001710


	//   ....[3]....
        /*00e4*/ 	.word	0x000019f0


	//   ....[4]....
        /*00e8*/ 	.word	0x00001a00


	//   ....[5]....
        /*00ec*/ 	.word	0x00001a60


	//   ....[6]....
        /*00f0*/ 	.word	0x00001a70


	//   ....[7]....
        /*00f4*/ 	.word	0x00001d40


	//   ....[8]....
        /*00f8*/ 	.word	0x00001d50


	//   ....[9]....
        /*00fc*/ 	.word	0x00001ed0


	//   ....[10]....
        /*0100*/ 	.word	0x00001f00


	//   ....[11]....
        /*0104*/ 	.word	0x00001f30


	//   ....[12]....
        /*0108*/ 	.word	0x00001f50


	//   ....[13]....
        /*010c*/ 	.word	0x00002250


	//   ....[14]....
        /*0110*/ 	.word	0x00002260


	//   ....[15]....
        /*0114*/ 	.word	0x000025e0


	//   ....[16]....
        /*0118*/ 	.word	0x000025f0


	//   ....[17]....
        /*011c*/ 	.word	0x00002930


	//   ....[18]....
        /*0120*/ 	.word	0x00002980


	//----- nvinfo : EIATTR_COOP_GROUP_MASK_REGIDS
	.align		4
.L_42:
        /*0124*/ 	.byte	0x04, 0x29
        /*0126*/ 	.short	(.L_44 - .L_43)


	//   ....[0]....
.L_43:
        /*0128*/ 	.word	0xffffffff


	//   ....[1]....
        /*012c*/ 	.word	0xffffffff


	//   ....[2]....
        /*0130*/ 	.word	0xffffffff


	//   ....[3]....
        /*0134*/ 	.word	0xffffffff


	//   ....[4]....
        /*0138*/ 	.word	0xffffffff


	//   ....[5]....
        /*013c*/ 	.word	0xffffffff


	//   ....[6]....
        /*0140*/ 	.word	0xffffffff


	//   ....[7]....
        /*0144*/ 	.word	0xffffffff


	//   ....[8]....
        /*0148*/ 	.word	0xffffffff


	//   ....[9]....
        /*014c*/ 	.word	0xffffffff


	//----- nvinfo : EIATTR_COOP_GROUP_INSTR_OFFSETS
	.align		4
.L_44:
        /*0150*/ 	.byte	0x04, 0x28
        /*0152*/ 	.short	(.L_46 - .L_45)


	//   ....[0]....
.L_45:
        /*0154*/ 	.word	0x00000050


	//   ....[1]....
        /*0158*/ 	.word	0x00000310


	//   ....[2]....
        /*015c*/ 	.word	0x000004f0


	//   ....[3]....
        /*0160*/ 	.word	0x00000980


	//   ....[4]....
        /*0164*/ 	.word	0x00000ac0


	//   ....[5]....
        /*0168*/ 	.word	0x00000fa0


	//   ....[6]....
        /*016c*/ 	.word	0x000010e0


	//   ....[7]....
        /*0170*/ 	.word	0x00001530


	//   ....[8]....
        /*0174*/ 	.word	0x000027c0


	//   ....[9]....
        /*0178*/ 	.word	0x00002a30


	//----- nvinfo : EIATTR_VRC_CTA_INIT_COUNT
	.align		4
.L_46:
        /*017c*/ 	.byte	0x02, 0x4a
        /*017e*/ 	.byte	0x80
	.zero		1


	//----- nvinfo : EIATTR_MBARRIER_INSTR_OFFSETS
	.align		4
        /*0180*/ 	.byte	0x04, 0x39
        /*0182*/ 	.short	(.L_48 - .L_47)


	//   ....[0]....
.L_47:
        /*0184*/ 	.word	0x00001730
        /*0188*/ 	.word	0x000000ff
        /*018c*/ 	.word	0x00012000
        /*0190*/ 	.short	0x0100
        /*0192*/ 	.byte	0x08
	.zero		1


	//   ....[1]....
        /*0194*/ 	.word	0x00001740
        /*0198*/ 	.word	0x000000ff
        /*019c*/ 	.word	0x00012020
        /*01a0*/ 	.short	0x0100
        /*01a2*/ 	.byte	0x08
	.zero		1


	//   ....[2]....
        /*01a4*/ 	.word	0x000017f0
        /*01a8*/ 	.word	0x000000ff
        /*01ac*/ 	.word	0x00012008
        /*01b0*/ 	.short	0x0100
        /*01b2*/ 	.byte	0x08
	.zero		1


	//   ....[3]....
        /*01b4*/ 	.word	0x00001800
        /*01b8*/ 	.word	0x000000ff
        /*01bc*/ 	.word	0x00012028
        /*01c0*/ 	.short	0x0100
        /*01c2*/ 	.byte	0x08
	.zero		1


	//   ....[4]....
        /*01c4*/ 	.word	0x00001910
        /*01c8*/ 	.word	0x000000ff
        /*01cc*/ 	.word	0x00012010
        /*01d0*/ 	.short	0x0100
        /*01d2*/ 	.byte	0x08
	.zero		1


	//   ....[5]....
        /*01d4*/ 	.word	0x00001920
        /*01d8*/ 	.word	0x000000ff
        /*01dc*/ 	.word	0x00012030
        /*01e0*/ 	.short	0x0100
        /*01e2*/ 	.byte	0x08
	.zero		1


	//   ....[6]....
        /*01e4*/ 	.word	0x00001b00
        /*01e8*/ 	.word	0x000000ff
        /*01ec*/ 	.word	0x00012000
        /*01f0*/ 	.short	0x010a
        /*01f2*/ 	.byte	0x08
	.zero		1


	//   ....[7]....
        /*01f4*/ 	.word	0x00001da0
        /*01f8*/ 	.word	0x000000ff
        /*01fc*/ 	.word	0x00012020
        /*0200*/ 	.short	0x010a
        /*0202*/ 	.byte	0x08
	.zero		1


	//   ....[8]....
        /*0204*/ 	.word	0x00001fd0
        /*0208*/ 	.word	0x000000ff
        /*020c*/ 	.word	0x00012000
        /*0210*/ 	.short	0x010a
        /*0212*/ 	.byte	0x1c
	.zero		1


	//   ....[9]....
        /*0214*/ 	.word	0x000022a0
        /*0218*/ 	.word	0x000000ff
        /*021c*/ 	.word	0x00012020
        /*0220*/ 	.short	0x010a
        /*0222*/ 	.byte	0x1c
	.zero		1


	//   ....[10]....
        /*0224*/ 	.word	0x000023a0
        /*0228*/ 	.word	0x000000ff
        /*022c*/ 	.word	0x00012000
        /*0230*/ 	.short	0x0108
        /*0232*/ 	.byte	0x08
	.zero		1


	//   ....[11]....
        /*0234*/ 	.word	0x000023b0
        /*0238*/ 	.word	0x000000ff
        /*023c*/ 	.word	0x00012020
        /*0240*/ 	.short	0x0108
        /*0242*/ 	.byte	0x08
	.zero		1


	//   ....[12]....
        /*0244*/ 	.word	0x00002400
        /*0248*/ 	.word	0x000000ff
        /*024c*/ 	.word	0x00012008
        /*0250*/ 	.short	0x0108
        /*0252*/ 	.byte	0x08
	.zero		1


	//   ....[13]....
        /*0254*/ 	.word	0x00002410
        /*0258*/ 	.word	0x000000ff
        /*025c*/ 	.word	0x00012028
        /*0260*/ 	.short	0x0108
        /*0262*/ 	.byte	0x08
	.zero		1


	//   ....[14]....
        /*0264*/ 	.word	0x00002460
        /*0268*/ 	.word	0x000000ff
        /*026c*/ 	.word	0x00012010
        /*0270*/ 	.short	0x0108
        /*0272*/ 	.byte	0x08
	.zero		1


	//   ....[15]....
        /*0274*/ 	.word	0x00002470
        /*0278*/ 	.word	0x000000ff
        /*027c*/ 	.word	0x00012030
        /*0280*/ 	.short	0x0108
        /*0282*/ 	.byte	0x08
	.zero		1


	//   ....[16]....
        /*0284*/ 	.word	0x00002a50
        /*0288*/ 	.word	0x000000ff
        /*028c*/ 	.word	0x00012000
        /*0290*/ 	.short	0x010a
        /*0292*/ 	.byte	0x08
	.zero		1


	//   ....[17]....
        /*0294*/ 	.word	0x00002a80
        /*0298*/ 	.word	0x000000ff
        /*029c*/ 	.word	0x00012020
        /*02a0*/ 	.short	0x010a
        /*02a2*/ 	.byte	0x08
	.zero		1


	//   ....[18]....
        /*02a4*/ 	.word	0x00002ab0
        /*02a8*/ 	.word	0x000000ff
        /*02ac*/ 	.word	0x00012000
        /*02b0*/ 	.short	0x010a
        /*02b2*/ 	.byte	0x1c
	.zero		1


	//   ....[19]....
        /*02b4*/ 	.word	0x00002ae0
        /*02b8*/ 	.word	0x000000ff
        /*02bc*/ 	.word	0x00012020
        /*02c0*/ 	.short	0x010a
        /*02c2*/ 	.byte	0x1c
	.zero		1


	//----- nvinfo : EIATTR_NUM_MBARRIERS
	.align		4
.L_48:
        /*02c4*/ 	.byte	0x03, 0x38
        /*02c6*/ 	.short	0x0006


	//----- nvinfo : EIATTR_EXIT_INSTR_OFFSETS
	.align		4
        /*02c8*/ 	.byte	0x04, 0x1c
        /*02ca*/ 	.short	(.L_50 - .L_49)


	//   ....[0]....
.L_49:
        /*02cc*/ 	.word	0x00002a40


	//----- nvinfo : EIATTR_REQNTID
	.align		4
.L_50:
        /*02d0*/ 	.byte	0x04, 0x10
        /*02d2*/ 	.short	(.L_52 - .L_51)
.L_51:
        /*02d4*/ 	.word	0x00000100
        /*02d8*/ 	.word	0x00000001
        /*02dc*/ 	.word	0x00000001


	//----- nvinfo : EIATTR_CRS_STACK_SIZE
	.align		4
.L_52:
        /*02e0*/ 	.byte	0x04, 0x1e
        /*02e2*/ 	.short	(.L_54 - .L_53)
.L_53:
        /*02e4*/ 	.word	0x00000000


	//----- nvinfo : EIATTR_CBANK_PARAM_SIZE
	.align		4
.L_54:
        /*02e8*/ 	.byte	0x03, 0x19
        /*02ea*/ 	.short	0x0050


	//----- nvinfo : EIATTR_PARAM_CBANK
	.align		4
        /*02ec*/ 	.byte	0x04, 0x0a
        /*02ee*/ 	.short	(.L_56 - .L_55)
	.align		4
.L_55:
        /*02f0*/ 	.word	index@(.nv.constant0.gluon_tcgen05)
        /*02f4*/ 	.short	0x0380
        /*02f6*/ 	.short	0x0050


	//----- nvinfo : EIATTR_SW_WAR
	.align		4
.L_56:
        /*02f8*/ 	.byte	0x04, 0x36
        /*02fa*/ 	.short	(.L_58 - .L_57)
.L_57:
        /*02fc*/ 	.word	0x00000008
.L_58:


//--------------------- .nv.compat                --------------------------
	.section	.nv.compat,"",@"SHT_CUDA_COMPAT_INFO"
	.align	4
        /*0000*/ 	.byte	0x02, 0x02, 0x02, 0x00, 0x02, 0x05, 0x05, 0x00, 0x02, 0x03, 0x03, 0x00, 0x02, 0x06, 0x01, 0x00


//--------------------- .nv.callgraph             --------------------------
	.section	.nv.callgraph,"",@"SHT_CUDA_CALLGRAPH"
	.align	4
	.sectionentsize	8
	.align		4
        /*0000*/ 	.word	0x00000000
	.align		4
        /*0004*/ 	.word	0xffffffff
	.align		4
        /*0008*/ 	.word	0x00000000
	.align		4
        /*000c*/ 	.word	0xfffffffe
	.align		4
        /*0010*/ 	.word	0x00000000
	.align		4
        /*0014*/ 	.word	0xfffffffd
	.align		4
        /*0018*/ 	.word	0x00000000
	.align		4
        /*001c*/ 	.word	0xfffffffc


//--------------------- .text.gluon_tcgen05       --------------------------
	.section	.text.gluon_tcgen05,"ax",@progbits
	.align	128
        .global         gluon_tcgen05
        .type           gluon_tcgen05,@function
        .size           gluon_tcgen05,(.L_x_82 - gluon_tcgen05)
        .other          gluon_tcgen05,@"STO_CUDA_ENTRY STV_DEFAULT"
gluon_tcgen05:
.text.gluon_tcgen05:
[----:B------:R-:W1:Y:S01]  /*0000*/  LDC R1, c[0x0][0x37c] ;  /* 0x0000df00ff017b82 */ /* 0x000e620000000800 */
[----:B------:R-:W2:Y:S02]  /*0010*/  S2R R0, SR_TID.X ;  /* 0x0000000000007919 */ /* 0x000ea40000002100 */
[----:B--2---:R-:W-:-:S13]  /*0020*/  ISETP.GE.U32.AND P2, PT, R0, 0x20, PT ;  /* 0x000000200000780c */ /* 0x004fda0003f46070 */
[----:B------:R-:W-:Y:S05]  /*0030*/  @P2 BRA `(.L_x_0) ;  /* 0x0000000000b82947 */ /* 0x000fea0003800000 */
[----:B------:R-:W2:Y:S01]  /*0040*/  S2UR UR6, SR_CgaCtaId ;  /* 0x00000000000679c3 */ /* 0x000ea20000008800 */
[----:B------:R-:W-:Y:S01]  /*0050*/  NOP ;  /* 0x0000000000007918 */ /* 0x000fe20000000000 */
[----:B------:R-:W-:Y:S02]  /*0060*/  UMOV UR4, 0x40 ;  /* 0x0000004000047882 */ /* 0x000fe40000000000 */
[----:B--2---:R-:W-:-:S09]  /*0070*/  ULEA UR4, UR6, UR4, 0x18 ;  /* 0x0000000406047291 */ /* 0x004fd2000f8ec0ff */
[----:B------:R-:W2:Y:S01]  /*0080*/  LDS.U8 R2, [UR4] ;  /* 0x00000004ff027984 */ /* 0x000ea20008000000 */
[----:B------:R-:W-:Y:S02]  /*0090*/  UMOV UR4, 0x400 ;  /* 0x0000040000047882 */ /* 0x000fe40000000000 */
[----:B------:R-:W-:Y:S01]  /*00a0*/  ULEA UR4, UR6, UR4, 0x18 ;  /* 0x0000000406047291 */ /* 0x000fe2000f8ec0ff */
[----:B--2---:R-:W-:-:S13]  /*00b0*/  ISETP.NE.AND P0, PT, R2, RZ, PT ;  /* 0x000000ff0200720c */ /* 0x004fda0003f05270 */
[----:B------:R-:W-:Y:S05]  /*00c0*/  @P0 BRA `(.L_x_1) ;  /* 0x00000000007c0947 */ /* 0x000fea0003800000 */
[----:B------:R-:W-:-:S13]  /*00d0*/  ELECT P0, URZ, PT ;  /* 0x0000000000ff782f */ /* 0x000fda0003800000 */
[----:B------:R-:W-:Y:S05]  /*00e0*/  @!P0 BRA `(.L_x_2) ;  /* 0x0000000000848947 */ /* 0x000fea0003800000 */
[----:B------:R-:W-:Y:S01]  /*00f0*/  UMOV UR5, 0x4 ;  /* 0x0000000400057882 */ /* 0x000fe20000000000 */
[----:B------:R-:W-:Y:S02]  /*0100*/  IMAD.MOV.U32 R5, RZ, RZ, 0x1 ;  /* 0x00000001ff057424 */ /* 0x000fe400078e00ff */
[----:B------:R-:W-:Y:S02]  /*0110*/  IMAD.MOV.U32 R3, RZ, RZ, 0xf ;  /* 0x0000000fff037424 */ /* 0x000fe400078e00ff */
[----:B------:R-:W-:Y:S04]  /*0120*/  DEPBAR.LE SB2, 0x36 ;  /* 0x0000ad800000791a */ /* 0x000fe80000000000 */
[----:B------:R-:W2:Y:S02]  /*0130*/  UTCATOMSWS.FIND_AND_SET.ALIGN UP0, UR5, UR5 ;  /* 0x00000005000575e3 */ /* 0x000ea40008000800 */
[----:B--2---:R-:W-:-:S04]  /*0140*/  PLOP3.LUT P0, PT, PT, PT, UP0, 0x80, 0x8 ;  /* 0x000000000008781c */ /* 0x004fc80003f0f008 */
[----:B------:R-:W-:-:S04]  /*0150*/  SEL R2, RZ, 0xffffffff, !P0 ;  /* 0xffffffffff027807 */ /* 0x000fc80004000000 */
[----:B------:R-:W-:Y:S01]  /*0160*/  ISETP.NE.AND P0, PT, R2, RZ, PT ;  /* 0x000000ff0200720c */ /* 0x000fe20003f05270 */
[----:B------:R-:W-:-:S12]  /*0170*/  IMAD.U32 R2, RZ, RZ, UR5 ;  /* 0x00000005ff027e24 */ /* 0x000fd8000f8e00ff */
[----:B------:R-:W-:Y:S05]  /*0180*/  @P0 BRA `(.L_x_3) ;  /* 0x0000000000240947 */ /* 0x000fea0003800000 */
.L_x_4:
[----:B------:R-:W-:Y:S05]  /*0190*/  NANOSLEEP 0x64 ;  /* 0x000000640000795d */ /* 0x000fea0003800000 */
[----:B------:R-:W-:-:S05]  /*01a0*/  UMOV UR5, 0x4 ;  /* 0x0000000400057882 */ /* 0x000fca0000000000 */
[----:B------:R-:W-:Y:S04]  /*01b0*/  DEPBAR.LE SB2, 0x36 ;  /* 0x0000ad800000791a */ /* 0x000fe80000000000 */
[----:B------:R-:W2:Y:S02]  /*01c0*/  UTCATOMSWS.FIND_AND_SET.ALIGN UP0, UR5, UR5 ;  /* 0x00000005000575e3 */ /* 0x000ea40008000800 */
[----:B--2---:R-:W-:-:S04]  /*01d0*/  PLOP3.LUT P0, PT, PT, PT, UP0, 0x80, 0x8 ;  /* 0x000000000008781c */ /* 0x004fc80003f0f008 */
[----:B------:R-:W-:-:S04]  /*01e0*/  SEL R2, RZ, 0xffffffff, !P0 ;  /* 0xffffffffff027807 */ /* 0x000fc80004000000 */
[----:B------:R-:W-:Y:S01]  /*01f0*/  ISETP.NE.AND P0, PT, R2, RZ, PT ;  /* 0x000000ff0200720c */ /* 0x000fe20003f05270 */
[----:B------:R-:W-:-:S12]  /*0200*/  IMAD.U32 R2, RZ, RZ, UR5 ;  /* 0x00000005ff027e24 */ /* 0x000fd8000f8e00ff */
[----:B------:R-:W-:Y:S05]  /*0210*/  @!P0 BRA `(.L_x_4) ;  /* 0xfffffffc00dc8947 */ /* 0x000fea000383ffff */
.L_x_3:
[C---:B------:R-:W-:Y:S01]  /*0220*/  VIADD R4, R2.reuse, 0x10 ;  /* 0x0000001002047836 */ /* 0x040fe20000000000 */
[----:B------:R-:W-:Y:S01]  /*0230*/  UMOV UR5, 0x50 ;  /* 0x0000005000057882 */ /* 0x000fe20000000000 */
[----:B------:R-:W-:Y:S01]  /*0240*/  SHF.L.U32 R3, R3, R2, RZ ;  /* 0x0000000203037219 */ /* 0x000fe200000006ff */
[----:B------:R-:W-:Y:S01]  /*0250*/  ULEA UR5, UR6, UR5, 0x18 ;  /* 0x0000000506057291 */ /* 0x000fe2000f8ec0ff */
[----:B------:R-:W-:Y:S01]  /*0260*/  IMAD.SHL.U32 R2, R2, 0x20, RZ ;  /* 0x0000002002027824 */ /* 0x000fe200078e00ff */
[----:B------:R-:W-:-:S04]  /*0270*/  SHF.L.U32 R4, R5, R4, RZ ;  /* 0x0000000405047219 */ /* 0x000fc800000006ff */
[----:B------:R-:W-:-:S05]  /*0280*/  LOP3.LUT R3, R4, R3, RZ, 0xfc, !PT ;  /* 0x0000000304037212 */ /* 0x000fca00078efcff */
[----:B------:R2:W-:Y:S04]  /*0290*/  ATOMS.OR RZ, [UR5], R3 ;  /* 0x00000003ffff798c */ /* 0x0005e8000b000005 */
[----:B------:R2:W-:Y:S01]  /*02a0*/  STS [UR4], R2 ;  /* 0x00000002ff007988 */ /* 0x0005e20008000804 */
[----:B------:R-:W-:Y:S05]  /*02b0*/  BRA `(.L_x_2) ;  /* 0x0000000000107947 */ /* 0x000fea0003800000 */
.L_x_1:
[----:B------:R-:W-:Y:S01]  /*02c0*/  IMAD.MOV.U32 R3, RZ, RZ, -0x1 ;  /* 0xffffffffff037424 */ /* 0x000fe200078e00ff */
[----:B------:R-:W-:-:S04]  /*02d0*/  MOV R2, 0x300 ;  /* 0x0000030000027802 */ /* 0x000fc80000000f00 */
[----:B------:R2:W-:Y:S03]  /*02e0*/  STS [UR4], R3 ;  /* 0x00000003ff007988 */ /* 0x0005e60008000804 */
[----:B-12---:R-:W-:Y:S05]  /*02f0*/  CALL.REL.NOINC `($__internal_1_$__cuda_sm10x_tcgen05_guardrail_trap_phase_invalid_during_alloc) ;  /* 0x0000002800107944 */ /* 0x006fea0003c00000 */
.L_x_2:
[----:B------:R-:W-:Y:S05]  /*0300*/  WARPSYNC.ALL ;  /* 0x0000000000007948 */ /* 0x000fea0003800000 */
[----:B------:R-:W-:Y:S01]  /*0310*/  NOP ;  /* 0x0000000000007918 */ /* 0x000fe20000000000 */
.L_x_0:
[----:B------:R-:W3:Y:S08]  /*0320*/  S2UR UR4, SR_CgaCtaId ;  /* 0x00000000000479c3 */ /* 0x000ef00000008800 */
[----:B------:R-:W-:Y:S01]  /*0330*/  BAR.SYNC.DEFER_BLOCKING 0x0 ;  /* 0x0000000000007b1d */ /* 0x000fe20000010000 */
[----:B------:R-:W-:-:S05]  /*0340*/  LOP3.LUT R36, R0, 0xff, RZ, 0xc0, !PT ;  /* 0x000000ff00247812 */ /* 0x000fca00078ec0ff */
[----:B------:R-:W-:Y:S02]  /*0350*/  UMOV UR8, 0x400 ;  /* 0x0000040000087882 */ /* 0x000fe40000000000 */
[----:B------:R-:W4:Y:S08]  /*0360*/  LDC R7, c[0x0][0x3a0] ;  /* 0x0000e800ff077b82 */ /* 0x000f300000000800 */
[----:B------:R-:W5:Y:S01]  /*0370*/  S2UR UR9, SR_CTAID.Y ;  /* 0x00000000000979c3 */ /* 0x000f620000002600 */
[----:B---3--:R-:W-:-:S09]  /*0380*/  ULEA UR8, UR4, UR8, 0x18 ;  /* 0x0000000804087291 */ /* 0x008fd2000f8ec0ff */
[----:B------:R-:W3:Y:S01]  /*0390*/  LDS R4, [UR8] ;  /* 0x00000008ff047984 */ /* 0x000ee20008000800 */
[----:B------:R-:W-:Y:S06]  /*03a0*/  BAR.SYNC.DEFER_BLOCKING 0x0 ;  /* 0x0000000000007b1d */ /* 0x000fec0000010000 */
[----:B------:R-:W-:Y:S05]  /*03b0*/  @P2 BRA `(.L_x_5) ;  /* 0x0000000000182947 */ /* 0x000fea0003800000 */
[----:B------:R-:W-:Y:S01]  /*03c0*/  ELECT P0, URZ, PT ;  /* 0x0000000000ff782f */ /* 0x000fe20003800000 */
[----:B--2---:R-:W-:Y:S01]  /*03d0*/  IMAD.MOV.U32 R2, RZ, RZ, 0x1 ;  /* 0x00000001ff027424 */ /* 0x004fe200078e00ff */
[----:B------:R-:W-:Y:S01]  /*03e0*/  UMOV UR5, 0x40 ;  /* 0x0000004000057882 */ /* 0x000fe20000000000 */
[----:B------:R-:W-:Y:S01]  /*03f0*/  UVIRTCOUNT.DEALLOC.SMPOOL 0x80 ;  /* 0x000000800000784c */ /* 0x000fe20000000000 */
[----:B------:R-:W-:-:S09]  /*0400*/  ULEA UR5, UR4, UR5, 0x18 ;  /* 0x0000000504057291 */ /* 0x000fd2000f8ec0ff */
[----:B------:R2:W-:Y:S03]  /*0410*/  @P0 STS.U8 [UR5], R2 ;  /* 0x00000002ff000988 */ /* 0x0005e60008000005 */
.L_x_5:
[----:B------:R-:W2:Y:S01]  /*0420*/  S2UR UR4, SR_CTAID.Z ;  /* 0x00000000000479c3 */ /* 0x000ea20000002700 */
[----:B------:R-:W5:Y:S01]  /*0430*/  LDCU UR5, c[0x0][0x370] ;  /* 0x00006e00ff0577ac */ /* 0x000f620008000800 */
[C---:B------:R-:W-:Y:S01]  /*0440*/  ISETP.GE.U32.AND P0, PT, R36.reuse, 0x20, PT ;  /* 0x000000202400780c */ /* 0x040fe20003f06070 */
[----:B----4-:R-:W-:Y:S01]  /*0450*/  VIADD R6, R7, 0xffffffff ;  /* 0xffffffff07067836 */ /* 0x010fe20000000000 */
[C---:B------:R-:W-:Y:S01]  /*0460*/  ISETP.NE.U32.AND P3, PT, R36.reuse, RZ, PT ;  /* 0x000000ff2400720c */ /* 0x040fe20003f65070 */
[----:B------:R-:W2:Y:S02]  /*0470*/  LDCU UR6, c[0x0][0x374] ;  /* 0x00006e80ff0677ac */ /* 0x000ea40008000800 */
[----:B--2---:R-:W-:Y:S01]  /*0480*/  LEA R3, R36, UR8, 0x2 ;  /* 0x0000000824037c11 */ /* 0x004fe2000f8e10ff */
[----:B------:R-:W-:Y:S01]  /*0490*/  BSSY.RECONVERGENT B0, `(.L_x_6) ;  /* 0x0000015000007945 */ /* 0x000fe20003800200 */
[----:B------:R-:W5:Y:S01]  /*04a0*/  S2UR UR7, SR_CTAID.X ;  /* 0x00000000000779c3 */ /* 0x000f620000002500 */
[----:B------:R-:W2:Y:S01]  /*04b0*/  LDCU.64 UR20, c[0x0][0x3c0] ;  /* 0x00007800ff1477ac */ /* 0x000ea20008000a00 */
[----:B---3--:R-:W-:-:S04]  /*04c0*/  R2UR UR23, R4 ;  /* 0x00000000041772ca */ /* 0x008fc800000e0000 */
[----:B------:R3:W-:Y:S02]  /*04d0*/  @!P0 STS [R3], RZ ;  /* 0x000000ff03008388 */ /* 0x0007e40000000800 */
[----:B------:R-:W4:Y:S01]  /*04e0*/  LDC R2, c[0x0][0x398] ;  /* 0x0000e600ff027b82 */ /* 0x000f220000000800 */
[----:B------:R-:W-:Y:S01]  /*04f0*/  NOP ;  /* 0x0000000000007918 */ /* 0x000fe20000000000 */
[----:B------:R3:W-:Y:S01]  /*0500*/  @!P3 STS [UR8+0x20], R6 ;  /* 0x00002006ff00b988 */ /* 0x0007e20008000808 */
[----:B-----5:R-:W-:-:S04]  /*0510*/  UIMAD UR4, UR4, UR6, UR9 ;  /* 0x00000006040472a4 */ /* 0x020fc8000f8e0209 */
[----:B------:R-:W-:-:S04]  /*0520*/  UIMAD UR4, UR4, UR5, UR7 ;  /* 0x00000005040472a4 */ /* 0x000fc8000f8e0207 */
[----:B------:R-:W-:-:S04]  /*0530*/  UIMAD UR4, UR4, 0x180, URZ ;  /* 0x00000180040478a4 */ /* 0x000fc8000f8e02ff */
[----:B--2---:R-:W-:Y:S01]  /*0540*/  UIADD3 UR24, UP0, UPT, UR4, UR20, URZ ;  /* 0x0000001404187290 */ /* 0x004fe2000ff1e0ff */
[----:B----4-:R-:W-:-:S03]  /*0550*/  VIADD R2, R2, 0xffffffff ;  /* 0xffffffff02027836 */ /* 0x010fc60000000000 */
[----:B------:R-:W-:Y:S01]  /*0560*/  ULEA.HI.X.SX32 UR25, UR4, UR21, 0x1, UP0 ;  /* 0x0000001504197291 */ /* 0x000fe200080f0eff */
[----:B---3--:R-:W-:Y:S11]  /*0570*/  @P3 BRA `(.L_x_7) ;  /* 0x0000000000183947 */ /* 0x008ff60003800000 */
[----:B------:R-:W2:Y:S01]  /*0580*/  LDS R4, [UR8+0x8] ;  /* 0x00000808ff047984 */ /* 0x000ea20008000800 */
[----:B------:R-:W3:Y:S01]  /*0590*/  LDC.64 R8, c[0x0][0x380] ;  /* 0x0000e000ff087b82 */ /* 0x000ee20000000a00 */
[----:B------:R-:W-:Y:S02]  /*05a0*/  IMAD.MOV.U32 R5, RZ, RZ, 0x70 ;  /* 0x00000070ff057424 */ /* 0x000fe400078e00ff */
[----:B---3--:R3:W-:Y:S03]  /*05b0*/  STS.64 [UR8], R8 ;  /* 0x00000008ff007988 */ /* 0x0087e60008000a08 */
[----:B--2---:R-:W-:-:S05]  /*05c0*/  LOP3.LUT R4, R4, 0x10, R5, 0xd8, !PT ;  /* 0x0000001004047812 */ /* 0x004fca00078ed805 */
[----:B------:R3:W-:Y:S02]  /*05d0*/  STS [UR8+0x8], R4 ;  /* 0x00000804ff007988 */ /* 0x0007e40008000808 */
.L_x_7:
[----:B------:R-:W-:Y:S05]  /*05e0*/  BSYNC.RECONVERGENT B0 ;  /* 0x0000000000007941 */ /* 0x000fea0003800200 */
.L_x_6:
[----:B------:R-:W-:Y:S04]  /*05f0*/  BSSY.RECONVERGENT B0, `(.L_x_8) ;  /* 0x000000a000007945 */ /* 0x000fe80003800200 */
[----:B------:R-:W-:Y:S05]  /*0600*/  @P3 BRA `(.L_x_9) ;  /* 0x0000000000203947 */ /* 0x000fea0003800000 */
[----:B---3--:R-:W2:Y:S01]  /*0610*/  LDS R4, [UR8+0x34] ;  /* 0x00003408ff047984 */ /* 0x008ea20008000800 */
[----:B------:R-:W-:Y:S02]  /*0620*/  IMAD.MOV.U32 R5, RZ, RZ, 0x7f000000 ;  /* 0x7f000000ff057424 */ /* 0x000fe400078e00ff */
[----:B------:R-:W-:Y:S01]  /*0630*/  @!P3 IMAD.MOV.U32 R8, RZ, RZ, 0x3f ;  /* 0x0000003fff08b424 */ /* 0x000fe200078e00ff */
[----:B------:R-:W3:Y:S02]  /*0640*/  @!P3 LDS R9, [UR8+0x38] ;  /* 0x00003808ff09b984 */ /* 0x000ee40008000800 */
[----:B--2---:R-:W-:Y:S02]  /*0650*/  LOP3.LUT R4, R4, 0xff000000, R5, 0xb8, !PT ;  /* 0xff00000004047812 */ /* 0x004fe400078eb805 */
[----:B---3--:R-:W-:-:S03]  /*0660*/  @!P3 LOP3.LUT R5, R9, 0xff, R8, 0xb8, !PT ;  /* 0x000000ff0905b812 */ /* 0x008fc600078eb808 */
[----:B------:R2:W-:Y:S04]  /*0670*/  STS [UR8+0x34], R4 ;  /* 0x00003404ff007988 */ /* 0x0005e80008000808 */
[----:B------:R2:W-:Y:S02]  /*0680*/  @!P3 STS [UR8+0x38], R5 ;  /* 0x00003805ff00b988 */ /* 0x0005e40008000808 */
.L_x_9:
[----:B------:R-:W-:Y:S05]  /*0690*/  BSYNC.RECONVERGENT B0 ;  /* 0x0000000000007941 */ /* 0x000fea0003800200 */
.L_x_8:
[----:B------:R-:W-:Y:S04]  /*06a0*/  BSSY.RECONVERGENT B0, `(.L_x_10) ;  /* 0x000000a000007945 */ /* 0x000fe80003800200 */
[----:B------:R-:W-:Y:S05]  /*06b0*/  @P3 BRA `(.L_x_11) ;  /* 0x0000000000203947 */ /* 0x000fea0003800000 */
[----:B--23--:R-:W2:Y:S01]  /*06c0*/  LDS R4, [UR8+0x1c] ;  /* 0x00001c08ff047984 */ /* 0x00cea20008000800 */
[----:B------:R-:W3:Y:S03]  /*06d0*/  LDC.64 R10, c[0x0][0x3a8] ;  /* 0x0000ea00ff0a7b82 */ /* 0x000ee60000000a00 */
[----:B------:R4:W-:Y:S01]  /*06e0*/  STS [UR8+0x24], R2 ;  /* 0x00002402ff007988 */ /* 0x0009e20008000808 */
[--C-:B---3--:R-:W-:Y:S02]  /*06f0*/  SHF.R.U32.HI R9, RZ, 0x4, R11.reuse ;  /* 0x00000004ff097819 */ /* 0x108fe4000001160b */
[----:B------:R-:W-:-:S05]  /*0700*/  SHF.R.U64 R5, R10, 0x4, R11 ;  /* 0x000000040a057819 */ /* 0x000fca000000120b */
[----:B------:R4:W-:Y:S01]  /*0710*/  STS [UR8+0xc], R5 ;  /* 0x00000c05ff007988 */ /* 0x0009e20008000808 */
[----:B--2---:R-:W-:-:S05]  /*0720*/  LOP3.LUT R4, R4, 0xf, R9, 0xb8, !PT ;  /* 0x0000000f04047812 */ /* 0x004fca00078eb809 */
[----:B------:R4:W-:Y:S02]  /*0730*/  STS [UR8+0x1c], R4 ;  /* 0x00001c04ff007988 */ /* 0x0009e40008000808 */
.L_x_11:
[----:B------:R-:W-:Y:S05]  /*0740*/  BSYNC.RECONVERGENT B0 ;  /* 0x0000000000007941 */ /* 0x000fea0003800200 */
.L_x_10:
[----:B------:R-:W-:Y:S04]  /*0750*/  BSSY.RECONVERGENT B1, `(.L_x_12) ;  /* 0x000001d000017945 */ /* 0x000fe80003800200 */
[----:B------:R-:W-:Y:S04]  /*0760*/  BSSY.RELIABLE B0, `(.L_x_13) ;  /* 0x0000018000007945 */ /* 0x000fe80003800100 */
[----:B------:R-:W-:Y:S05]  /*0770*/  @P3 BRA `(.L_x_14) ;  /* 0x00000000001c3947 */ /* 0x000fea0003800000 */
[----:B--234-:R-:W2:Y:S02]  /*0780*/  LDS R4, [UR8+0x34] ;  /* 0x00003408ff047984 */ /* 0x01cea40008000800 */
[----:B--2---:R-:W-:-:S05]  /*0790*/  LOP3.LUT R4, R4, 0x7, RZ, 0xb8, !PT ;  /* 0x0000000704047812 */ /* 0x004fca00078eb8ff */
[----:B------:R2:W-:Y:S01]  /*07a0*/  STS [UR8+0x34], R4 ;  /* 0x00003404ff007988 */ /* 0x0005e20008000808 */
[----:B------:R-:W-:Y:S05]  /*07b0*/  @P3 BRA `(.L_x_15) ;  /* 0x00000000001c3947 */ /* 0x000fea0003800000 */
[----:B--2---:R-:W2:Y:S02]  /*07c0*/  LDS R4, [UR8+0x34] ;  /* 0x00003408ff047984 */ /* 0x004ea40008000800 */
[----:B--2---:R-:W-:-:S05]  /*07d0*/  LOP3.LUT R4, R4, 0x38, RZ, 0xb8, !PT ;  /* 0x0000003804047812 */ /* 0x004fca00078eb8ff */
[----:B------:R5:W-:Y:S02]  /*07e0*/  STS [UR8+0x34], R4 ;  /* 0x00003404ff007988 */ /* 0x000be40008000808 */
.L_x_14:
[----:B------:R-:W-:Y:S05]  /*07f0*/  @P3 BRA `(.L_x_16) ;  /* 0x00000000001c3947 */ /* 0x000fea0003800000 */
[----:B--2345:R-:W2:Y:S02]  /*0800*/  LDS R4, [UR8+0x8] ;  /* 0x00000808ff047984 */ /* 0x03cea40008000800 */
[----:B--2---:R-:W-:-:S05]  /*0810*/  LOP3.LUT R4, R4, 0x780, RZ, 0xb8, !PT ;  /* 0x0000078004047812 */ /* 0x004fca00078eb8ff */
[----:B------:R3:W-:Y:S02]  /*0820*/  STS [UR8+0x8], R4 ;  /* 0x00000804ff007988 */ /* 0x0007e40008000808 */
.L_x_15:
[----:B------:R-:W-:Y:S05]  /*0830*/  @P3 BRA `(.L_x_17) ;  /* 0x0000000000283947 */ /* 0x000fea0003800000 */
[----:B--23--:R-:W2:Y:S02]  /*0840*/  LDS R4, [UR8+0x8] ;  /* 0x00000808ff047984 */ /* 0x00cea40008000800 */
[----:B--2---:R-:W-:-:S05]  /*0850*/  LOP3.LUT R4, R4, 0x1800, RZ, 0xb8, !PT ;  /* 0x0000180004047812 */ /* 0x004fca00078eb8ff */
[----:B------:R2:W-:Y:S02]  /*0860*/  STS [UR8+0x8], R4 ;  /* 0x00000804ff007988 */ /* 0x0005e40008000808 */
.L_x_16:
[----:B------:R-:W-:Y:S05]  /*0870*/  @P3 BREAK.RELIABLE B0 ;  /* 0x0000000000003942 */ /* 0x000fea0003800100 */
[----:B------:R-:W-:Y:S05]  /*0880*/  @P3 BRA `(.L_x_18) ;  /* 0x0000000000243947 */ /* 0x000fea0003800000 */
[----:B--2-4-:R-:W2:Y:S01]  /*0890*/  LDS R5, [UR8+0x8] ;  /* 0x00000808ff057984 */ /* 0x014ea20008000800 */
[----:B---3-5:R-:W-:-:S05]  /*08a0*/  IMAD.MOV.U32 R4, RZ, RZ, 0x6000 ;  /* 0x00006000ff047424 */ /* 0x028fca00078e00ff */
[----:B--2---:R-:W-:-:S04]  /*08b0*/  LOP3.LUT R4, R5, 0x6000, R4, 0xd8, !PT ;  /* 0x0000600005047812 */ /* 0x004fc800078ed804 */
[----:B------:R-:W-:-:S05]  /*08c0*/  LOP3.LUT R4, R4, 0x400000, RZ, 0xb8, !PT ;  /* 0x0040000004047812 */ /* 0x000fca00078eb8ff */
[----:B------:R4:W-:Y:S02]  /*08d0*/  STS [UR8+0x8], R4 ;  /* 0x00000804ff007988 */ /* 0x0009e40008000808 */
.L_x_17:
[----:B------:R-:W-:Y:S05]  /*08e0*/  BSYNC.RELIABLE B0 ;  /* 0x0000000000007941 */ /* 0x000fea0003800100 */
.L_x_13:
[----:B--234-:R-:W2:Y:S02]  /*08f0*/  @!P3 LDS R4, [UR8+0x8] ;  /* 0x00000808ff04b984 */ /* 0x01cea40008000800 */
[----:B--2---:R-:W-:-:S05]  /*0900*/  @!P3 LOP3.LUT R4, R4, 0x8000, RZ, 0xb8, !PT ;  /* 0x000080000404b812 */ /* 0x004fca00078eb8ff */
[----:B------:R2:W-:Y:S02]  /*0910*/  @!P3 STS [UR8+0x8], R4 ;  /* 0x00000804ff00b988 */ /* 0x0005e40008000808 */
.L_x_18:
[----:B------:R-:W-:Y:S05]  /*0920*/  BSYNC.RECONVERGENT B1 ;  /* 0x0000000000017941 */ /* 0x000fea0003800200 */
.L_x_12:
[----:B------:R-:W-:Y:S05]  /*0930*/  WARPSYNC.ALL ;  /* 0x0000000000007948 */ /* 0x000fea0003800000 */
[----:B------:R-:W-:Y:S01]  /*0940*/  NOP ;  /* 0x0000000000007918 */ /* 0x000fe20000000000 */
[----:B------:R-:W-:Y:S05]  /*0950*/  @P0 BRA `(.L_x_19) ;  /* 0x0000000000300947 */ /* 0x000fea0003800000 */
[----:B--2345:R-:W2:Y:S01]  /*0960*/  S2R R4, SR_LANEID ;  /* 0x0000000000047919 */ /* 0x03cea20000000000 */
[----:B------:R-:W-:Y:S05]  /*0970*/  WARPSYNC.ALL ;  /* 0x0000000000007948 */ /* 0x000fea0003800000 */
[----:B------:R-:W-:Y:S01]  /*0980*/  NOP ;  /* 0x0000000000007918 */ /* 0x000fe20000000000 */
[----:B--2---:R-:W-:-:S05]  /*0990*/  IMAD.SHL.U32 R8, R4, 0x4, RZ ;  /* 0x0000000404087824 */ /* 0x004fca00078e00ff */
[----:B------:R-:W2:Y:S01]  /*09a0*/  LDS R9, [R8+UR8] ;  /* 0x0000000808097984 */ /* 0x000ea20008000800 */
[----:B------:R-:W-:-:S05]  /*09b0*/  IADD3 R4, P1, PT, R8, UR24, RZ ;  /* 0x0000001808047c10 */ /* 0x000fca000ff3e0ff */
[----:B------:R-:W-:-:S05]  /*09c0*/  IMAD.X R5, RZ, RZ, UR25, P1 ;  /* 0x00000019ff057e24 */ /* 0x000fca00088e06ff */
[----:B--2---:R2:W3:Y:S01]  /*09d0*/  ATOMG.E.EXCH.STRONG.GPU PT, RZ, [R4], R9 ;  /* 0x0000000904ff73a8 */ /* 0x0044e200041ee100 */
[----:B------:R-:W-:-:S04]  /*09e0*/  DEPBAR {5,4,3,2,1,0} ;  /* 0x0000003f0000791a */ /* 0x000fc80000000000 */
[----:B------:R-:W4:Y:S02]  /*09f0*/  CCTL.E.C.LDCU.IV.DEEP [UR24] ;  /* 0x0000000018007540 */ /* 0x000f240009c08000 */
[----:B----4-:R2:W-:Y:S01]  /*0a00*/  UTMACCTL.IV [UR24] ;  /* 0x00000000180079b9 */ /* 0x0105e20008000000 */
[----:B------:R-:W-:Y:S01]  /*0a10*/  NOP ;  /* 0x0000000000007918 */ /* 0x000fe20000000000 */
.L_x_19:
[----:B------:R-:W-:Y:S05]  /*0a20*/  @P0 BRA `(.L_x_20) ;  /* 0x00000000000c0947 */ /* 0x000fea0003800000 */
[----:B------:R0:W-:Y:S01]  /*0a30*/  UTMACMDFLUSH ;  /* 0x00000000000079b7 */ /* 0x0001e20000000000 */
[----:B------:R-:W-:Y:S05]  /*0a40*/  @P0 BRA `(.L_x_20) ;  /* 0x0000000000040947 */ /* 0x000fea0003800000 */
[----:B------:R-:W-:-:S04]  /*0a50*/  DEPBAR.LE SB0, 0x0 ;  /* 0x000080000000791a */ /* 0x000fc80000000000 */
.L_x_20:
[----:B------:R-:W-:Y:S05]  /*0a60*/  WARPSYNC.ALL ;  /* 0x0000000000007948 */ /* 0x000fea0003800000 */
[----:B------:R-:W-:Y:S01]  /*0a70*/  NOP ;  /* 0x0000000000007918 */ /* 0x000fe20000000000 */
[----:B---3--:R-:W-:Y:S06]  /*0a80*/  BAR.SYNC.DEFER_BLOCKING 0x0 ;  /* 0x0000000000007b1d */ /* 0x008fec0000010000 */
[----:B------:R-:W-:Y:S02]  /*0a90*/  BSSY.RECONVERGENT B1, `(.L_x_21) ;  /* 0x000000b000017945 */ /* 0x000fe40003800200 */
[----:B------:R-:W-:Y:S06]  /*0aa0*/  BAR.SYNC.DEFER_BLOCKING 0x0 ;  /* 0x0000000000007b1d */ /* 0x000fec0000010000 */
[----:B------:R3:W-:Y:S01]  /*0ab0*/  @!P0 STS [R3], RZ ;  /* 0x000000ff03008388 */ /* 0x0007e20000000800 */
[----:B------:R-:W-:Y:S01]  /*0ac0*/  NOP ;  /* 0x0000000000007918 */ /* 0x000fe20000000000 */
[----:B------:R-:W-:Y:S05]  /*0ad0*/  @P3 BRA `(.L_x_22) ;  /* 0x0000000000183947 */ /* 0x000fea0003800000 */
[----:B--2-45:R-:W2:Y:S01]  /*0ae0*/  LDS R4, [UR8+0x8] ;  /* 0x00000808ff047984 */ /* 0x034ea20008000800 */
[----:B------:R-:W4:Y:S01]  /*0af0*/  LDC.64 R8, c[0x0][0x388] ;  /* 0x0000e200ff087b82 */ /* 0x000f220000000a00 */
[----:B------:R-:W-:Y:S02]  /*0b00*/  IMAD.MOV.U32 R5, RZ, RZ, 0x70 ;  /* 0x00000070ff057424 */ /* 0x000fe400078e00ff */
[----:B----4-:R4:W-:Y:S03]  /*0b10*/  STS.64 [UR8], R8 ;  /* 0x00000008ff007988 */ /* 0x0109e60008000a08 */
[----:B--2---:R-:W-:-:S05]  /*0b20*/  LOP3.LUT R4, R4, 0x10, R5, 0xd8, !PT ;  /* 0x0000001004047812 */ /* 0x004fca00078ed805 */
[----:B------:R4:W-:Y:S02]  /*0b30*/  STS [UR8+0x8], R4 ;  /* 0x00000804ff007988 */ /* 0x0009e40008000808 */
.L_x_22:
[----:B--2---:R-:W-:Y:S05]  /*0b40*/  BSYNC.RECONVERGENT B1 ;  /* 0x0000000000017941 */ /* 0x004fea0003800200 */
.L_x_21:
[----:B------:R-:W-:Y:S04]  /*0b50*/  BSSY.RECONVERGENT B2, `(.L_x_23) ;  /* 0x000000f000027945 */ /* 0x000fe80003800200 */
[----:B------:R-:W-:Y:S04]  /*0b60*/  BSSY.RELIABLE B1, `(.L_x_24) ;  /* 0x000000c000017945 */ /* 0x000fe80003800100 */
[----:B------:R-:W-:Y:S05]  /*0b70*/  @P3 BRA `(.L_x_25) ;  /* 0x0000000000283947 */ /* 0x000fea0003800000 */
[----:B----45:R-:W2:Y:S01]  /*0b80*/  LDS R4, [UR8+0x34] ;  /* 0x00003408ff047984 */ /* 0x030ea20008000800 */
[----:B------:R-:W-:Y:S01]  /*0b90*/  IMAD.MOV.U32 R5, RZ, RZ, 0x7f000000 ;  /* 0x7f000000ff057424 */ /* 0x000fe200078e00ff */
[----:B------:R-:W-:Y:S05]  /*0ba0*/  @P3 BREAK.RELIABLE B1 ;  /* 0x0000000000013942 */ /* 0x000fea0003800100 */
[----:B--2---:R-:W-:-:S05]  /*0bb0*/  LOP3.LUT R4, R4, 0xff000000, R5, 0xb8, !PT ;  /* 0xff00000004047812 */ /* 0x004fca00078eb805 */
[----:B------:R2:W-:Y:S01]  /*0bc0*/  STS [UR8+0x34], R4 ;  /* 0x00003404ff007988 */ /* 0x0005e20008000808 */
[----:B------:R-:W-:Y:S05]  /*0bd0*/  @P3 BRA `(.L_x_26) ;  /* 0x0000000000183947 */ /* 0x000fea0003800000 */
[----:B------:R-:W4:Y:S01]  /*0be0*/  LDS R5, [UR8+0x38] ;  /* 0x00003808ff057984 */ /* 0x000f220008000800 */
[----:B--2---:R-:W-:-:S05]  /*0bf0*/  IMAD.MOV.U32 R4, RZ, RZ, 0x7f ;  /* 0x0000007fff047424 */ /* 0x004fca00078e00ff */
[----:B----4-:R-:W-:-:S05]  /*0c00*/  LOP3.LUT R4, R5, 0xff, R4, 0xb8, !PT ;  /* 0x000000ff05047812 */ /* 0x010fca00078eb804 */
[----:B------:R2:W-:Y:S02]  /*0c10*/  STS [UR8+0x38], R4 ;  /* 0x00003804ff007988 */ /* 0x0005e40008000808 */
.L_x_25:
[----:B------:R-:W-:Y:S05]  /*0c20*/  BSYNC.RELIABLE B1 ;  /* 0x0000000000017941 */ /* 0x000fea0003800100 */
.L_x_24:
[----:B------:R2:W-:Y:S02]  /*0c30*/  @!P3 STS [UR8+0x20], R6 ;  /* 0x00002006ff00b988 */ /* 0x0005e40008000808 */
.L_x_26:
[----:B------:R-:W-:Y:S05]  /*0c40*/  BSYNC.RECONVERGENT B2 ;  /* 0x0000000000027941 */ /* 0x000fea0003800200 */
.L_x_23:
[----:B------:R-:W-:Y:S05]  /*0c50*/  WARPSYNC.ALL ;  /* 0x0000000000007948 */ /* 0x000fea0003800000 */
[----:B------:R-:W-:Y:S01]  /*0c60*/  NOP ;  /* 0x0000000000007918 */ /* 0x000fe20000000000 */
[----:B--2---:R-:W2:Y:S01]  /*0c70*/  LDC R6, c[0x0][0x39c] ;  /* 0x0000e700ff067b82 */ /* 0x004ea20000000800 */
[----:B------:R-:W-:Y:S01]  /*0c80*/  BSSY.RECONVERGENT B2, `(.L_x_27) ;  /* 0x000000b000027945 */ /* 0x000fe20003800200 */
[----:B--2---:R-:W-:-:S03]  /*0c90*/  VIADD R6, R6, 0xffffffff ;  /* 0xffffffff06067836 */ /* 0x004fc60000000000 */
[----:B------:R-:W-:Y:S05]  /*0ca0*/  @P3 BRA `(.L_x_28) ;  /* 0x0000000000203947 */ /* 0x000fea0003800000 */
[----:B----45:R-:W2:Y:S01]  /*0cb0*/  LDS R4, [UR8+0x1c] ;  /* 0x00001c08ff047984 */ /* 0x030ea20008000800 */
[----:B------:R-:W4:Y:S03]  /*0cc0*/  LDC.64 R10, c[0x0][0x3b0] ;  /* 0x0000ec00ff0a7b82 */ /* 0x000f260000000a00 */
[----:B------:R5:W-:Y:S01]  /*0cd0*/  STS [UR8+0x24], R6 ;  /* 0x00002406ff007988 */ /* 0x000be20008000808 */
[--C-:B----4-:R-:W-:Y:S02]  /*0ce0*/  SHF.R.U32.HI R9, RZ, 0x4, R11.reuse ;  /* 0x00000004ff097819 */ /* 0x110fe4000001160b */
[----:B------:R-:W-:-:S05]  /*0cf0*/  SHF.R.U64 R5, R10, 0x4, R11 ;  /* 0x000000040a057819 */ /* 0x000fca000000120b */
[----:B------:R5:W-:Y:S01]  /*0d00*/  STS [UR8+0xc], R5 ;  /* 0x00000c05ff007988 */ /* 0x000be20008000808 */
[----:B--2---:R-:W-:-:S05]  /*0d10*/  LOP3.LUT R4, R4, 0xf, R9, 0xb8, !PT ;  /* 0x0000000f04047812 */ /* 0x004fca00078eb809 */
[----:B------:R5:W-:Y:S02]  /*0d20*/  STS [UR8+0x1c], R4 ;  /* 0x00001c04ff007988 */ /* 0x000be40008000808 */
.L_x_28:
[----:B------:R-:W-:Y:S05]  /*0d30*/  BSYNC.RECONVERGENT B2 ;  /* 0x0000000000027941 */ /* 0x000fea0003800200 */
.L_x_27:
[----:B------:R-:W-:Y:S04]  /*0d40*/  BSSY.RECONVERGENT B3, `(.L_x_29) ;  /* 0x000001d000037945 */ /* 0x000fe80003800200 */
[----:B------:R-:W-:Y:S04]  /*0d50*/  BSSY.RELIABLE B2, `(.L_x_30) ;  /* 0x0000018000027945 */ /* 0x000fe80003800100 */
[----:B------:R-:W-:Y:S05]  /*0d60*/  @P3 BRA `(.L_x_31) ;  /* 0x00000000001c3947 */ /* 0x000fea0003800000 */
[----:B----45:R-:W2:Y:S02]  /*0d70*/  LDS R4, [UR8+0x34] ;  /* 0x00003408ff047984 */ /* 0x030ea40008000800 */
[----:B--2---:R-:W-:-:S05]  /*0d80*/  LOP3.LUT R4, R4, 0x7, RZ, 0xb8, !PT ;  /* 0x0000000704047812 */ /* 0x004fca00078eb8ff */
[----:B------:R2:W-:Y:S01]  /*0d90*/  STS [UR8+0x34], R4 ;  /* 0x00003404ff007988 */ /* 0x0005e20008000808 */
[----:B------:R-:W-:Y:S05]  /*0da0*/  @P3 BRA `(.L_x_32) ;  /* 0x00000000001c3947 */ /* 0x000fea0003800000 */
[----:B--2---:R-:W2:Y:S02]  /*0db0*/  LDS R4, [UR8+0x34] ;  /* 0x00003408ff047984 */ /* 0x004ea40008000800 */
[----:B--2---:R-:W-:-:S05]  /*0dc0*/  LOP3.LUT R4, R4, 0x38, RZ, 0xb8, !PT ;  /* 0x0000003804047812 */ /* 0x004fca00078eb8ff */
[----:B------:R2:W-:Y:S02]  /*0dd0*/  STS [UR8+0x34], R4 ;  /* 0x00003404ff007988 */ /* 0x0005e40008000808 */
.L_x_31:
[----:B------:R-:W-:Y:S05]  /*0de0*/  @P3 BRA `(.L_x_33) ;  /* 0x00000000001c3947 */ /* 0x000fea0003800000 */
[----:B--2-45:R-:W2:Y:S02]  /*0df0*/  LDS R4, [UR8+0x8] ;  /* 0x00000808ff047984 */ /* 0x034ea40008000800 */
[----:B--2---:R-:W-:-:S05]  /*0e00*/  LOP3.LUT R4, R4, 0x780, RZ, 0xb8, !PT ;  /* 0x0000078004047812 */ /* 0x004fca00078eb8ff */
[----:B------:R4:W-:Y:S02]  /*0e10*/  STS [UR8+0x8], R4 ;  /* 0x00000804ff007988 */ /* 0x0009e40008000808 */
.L_x_32:
[----:B------:R-:W-:Y:S05]  /*0e20*/  @P3 BRA `(.L_x_34) ;  /* 0x0000000000283947 */ /* 0x000fea0003800000 */
[----:B--2-4-:R-:W2:Y:S02]  /*0e30*/  LDS R4, [UR8+0x8] ;  /* 0x00000808ff047984 */ /* 0x014ea40008000800 */
[----:B--2---:R-:W-:-:S05]  /*0e40*/  LOP3.LUT R4, R4, 0x1800, RZ, 0xb8, !PT ;  /* 0x0000180004047812 */ /* 0x004fca00078eb8ff */
[----:B------:R2:W-:Y:S02]  /*0e50*/  STS [UR8+0x8], R4 ;  /* 0x00000804ff007988 */ /* 0x0005e40008000808 */
.L_x_33:
[----:B------:R-:W-:Y:S05]  /*0e60*/  @P3 BREAK.RELIABLE B2 ;  /* 0x0000000000023942 */ /* 0x000fea0003800100 */
[----:B------:R-:W-:Y:S05]  /*0e70*/  @P3 BRA `(.L_x_35) ;  /* 0x0000000000243947 */ /* 0x000fea0003800000 */
[----:B--2-45:R-:W2:Y:S01]  /*0e80*/  LDS R4, [UR8+0x8] ;  /* 0x00000808ff047984 */ /* 0x034ea20008000800 */
[----:B------:R-:W-:-:S05]  /*0e90*/  IMAD.MOV.U32 R5, RZ, RZ, 0x6000 ;  /* 0x00006000ff057424 */ /* 0x000fca00078e00ff */
[----:B--2---:R-:W-:-:S04]  /*0ea0*/  LOP3.LUT R4, R4, 0x6000, R5, 0xd8, !PT ;  /* 0x0000600004047812 */ /* 0x004fc800078ed805 */
[----:B------:R-:W-:-:S05]  /*0eb0*/  LOP3.LUT R4, R4, 0x400000, RZ, 0xb8, !PT ;  /* 0x0040000004047812 */ /* 0x000fca00078eb8ff */
[----:B------:R5:W-:Y:S02]  /*0ec0*/  STS [UR8+0x8], R4 ;  /* 0x00000804ff007988 */ /* 0x000be40008000808 */
.L_x_34:
[----:B------:R-:W-:Y:S05]  /*0ed0*/  BSYNC.RELIABLE B2 ;  /* 0x0000000000027941 */ /* 0x000fea0003800100 */
.L_x_30:
[----:B--2-45:R-:W2:Y:S02]  /*0ee0*/  @!P3 LDS R4, [UR8+0x8] ;  /* 0x00000808ff04b984 */ /* 0x034ea40008000800 */
[----:B--2---:R-:W-:-:S05]  /*0ef0*/  @!P3 LOP3.LUT R4, R4, 0x8000, RZ, 0xb8, !PT ;  /* 0x000080000404b812 */ /* 0x004fca00078eb8ff */
[----:B------:R2:W-:Y:S02]  /*0f00*/  @!P3 STS [UR8+0x8], R4 ;  /* 0x00000804ff00b988 */ /* 0x0005e40008000808 */
.L_x_35:
[----:B------:R-:W-:Y:S05]  /*0f10*/  BSYNC.RECONVERGENT B3 ;  /* 0x0000000000037941 */ /* 0x000fea0003800200 */
.L_x_29:
[----:B------:R-:W-:Y:S05]  /*0f20*/  WARPSYNC.ALL ;  /* 0x0000000000007948 */ /* 0x000fea0003800000 */
[----:B------:R-:W-:Y:S01]  /*0f30*/  NOP ;  /* 0x0000000000007918 */ /* 0x000fe20000000000 */
[----:B------:R-:W-:-:S04]  /*0f40*/  UIADD3 UR5, UPT, UPT, UR4, 0x80, URZ ;  /* 0x0000008004057890 */ /* 0x000fc8000fffe0ff */
[----:B------:R-:W-:-:S04]  /*0f50*/  UIADD3 UR26, UP0, UPT, UR5, UR20, URZ ;  /* 0x00000014051a7290 */ /* 0x000fc8000ff1e0ff */
[----:B------:R-:W-:Y:S01]  /*0f60*/  ULEA.HI.X.SX32 UR27, UR5, UR21, 0x1, UP0 ;  /* 0x00000015051b7291 */ /* 0x000fe200080f0eff */
[----:B------:R-:W-:Y:S11]  /*0f70*/  @P0 BRA `(.L_x_36) ;  /* 0x0000000000300947 */ /* 0x000ff60003800000 */
[----:B--2-45:R-:W2:Y:S01]  /*0f80*/  S2R R4, SR_LANEID ;  /* 0x0000000000047919 */ /* 0x034ea20000000000 */
[----:B------:R-:W-:Y:S05]  /*0f90*/  WARPSYNC.ALL ;  /* 0x0000000000007948 */ /* 0x000fea0003800000 */
[----:B------:R-:W-:Y:S01]  /*0fa0*/  NOP ;  /* 0x0000000000007918 */ /* 0x000fe20000000000 */
[----:B--2---:R-:W-:-:S05]  /*0fb0*/  IMAD.SHL.U32 R8, R4, 0x4, RZ ;  /* 0x0000000404087824 */ /* 0x004fca00078e00ff */
[----:B------:R-:W2:Y:S01]  /*0fc0*/  LDS R9, [R8+UR8] ;  /* 0x0000000808097984 */ /* 0x000ea20008000800 */
[----:B------:R-:W-:-:S05]  /*0fd0*/  IADD3 R4, P1, PT, R8, UR26, RZ ;  /* 0x0000001a08047c10 */ /* 0x000fca000ff3e0ff */
[----:B------:R-:W-:-:S05]  /*0fe0*/  IMAD.X R5, RZ, RZ, UR27, P1 ;  /* 0x0000001bff057e24 */ /* 0x000fca00088e06ff */
[----:B--2---:R2:W4:Y:S01]  /*0ff0*/  ATOMG.E.EXCH.STRONG.GPU PT, RZ, [R4], R9 ;  /* 0x0000000904ff73a8 */ /* 0x00452200041ee100 */
[----:B------:R-:W-:-:S04]  /*1000*/  DEPBAR {5,4,3,2,1,0} ;  /* 0x0000003f0000791a */ /* 0x000fc80000000000 */
[----:B------:R-:W5:Y:S02]  /*1010*/  CCTL.E.C.LDCU.IV.DEEP [UR26] ;  /* 0x000000001a007540 */ /* 0x000f640009c08000 */
[----:B-----5:R2:W-:Y:S01]  /*1020*/  UTMACCTL.IV [UR26] ;  /* 0x000000001a0079b9 */ /* 0x0205e20008000000 */
[----:B------:R-:W-:Y:S01]  /*1030*/  NOP ;  /* 0x0000000000007918 */ /* 0x000fe20000000000 */
.L_x_36:
[----:B------:R-:W-:Y:S05]  /*1040*/  @P0 BRA `(.L_x_37) ;  /* 0x00000000000c0947 */ /* 0x000fea0003800000 */
[----:B------:R0:W-:Y:S01]  /*1050*/  UTMACMDFLUSH ;  /* 0x00000000000079b7 */ /* 0x0001e20000000000 */
[----:B------:R-:W-:Y:S05]  /*1060*/  @P0 BRA `(.L_x_37) ;  /* 0x0000000000040947 */ /* 0x000fea0003800000 */
[----:B------:R-:W-:-:S04]  /*1070*/  DEPBAR.LE SB0, 0x0 ;  /* 0x000080000000791a */ /* 0x000fc80000000000 */
.L_x_37:
[----:B------:R-:W-:Y:S05]  /*1080*/  WARPSYNC.ALL ;  /* 0x0000000000007948 */ /* 0x000fea0003800000 */
[----:B------:R-:W-:Y:S01]  /*1090*/  NOP ;  /* 0x0000000000007918 */ /* 0x000fe20000000000 */
[----:B----4-:R-:W-:Y:S06]  /*10a0*/  BAR.SYNC.DEFER_BLOCKING 0x0 ;  /* 0x0000000000007b1d */ /* 0x010fec0000010000 */
[----:B------:R-:W-:Y:S02]  /*10b0*/  BSSY.RECONVERGENT B3, `(.L_x_38) ;  /* 0x000000b000037945 */ /* 0x000fe40003800200 */
[----:B------:R-:W-:Y:S06]  /*10c0*/  BAR.SYNC.DEFER_BLOCKING 0x0 ;  /* 0x0000000000007b1d */ /* 0x000fec0000010000 */
[----:B------:R4:W-:Y:S01]  /*10d0*/  @!P0 STS [R3], RZ ;  /* 0x000000ff03008388 */ /* 0x0009e20000000800 */
[----:B------:R-:W-:Y:S01]  /*10e0*/  NOP ;  /* 0x0000000000007918 */ /* 0x000fe20000000000 */
[----:B------:R-:W-:Y:S05]  /*10f0*/  @P3 BRA `(.L_x_39) ;  /* 0x0000000000183947 */ /* 0x000fea0003800000 */
[----:B---34-:R-:W3:Y:S01]  /*1100*/  LDS R3, [UR8+0x8] ;  /* 0x00000808ff037984 */ /* 0x018ee20008000800 */
[----:B--2---:R-:W2:Y:S01]  /*1110*/  LDC.64 R8, c[0x0][0x390] ;  /* 0x0000e400ff087b82 */ /* 0x004ea20000000a00 */
[----:B-----5:R-:W-:Y:S02]  /*1120*/  IMAD.MOV.U32 R4, RZ, RZ, 0x70 ;  /* 0x00000070ff047424 */ /* 0x020fe400078e00ff */
[----:B--2---:R2:W-:Y:S03]  /*1130*/  STS.64 [UR8], R8 ;  /* 0x00000008ff007988 */ /* 0x0045e60008000a08 */
[----:B---3--:R-:W-:-:S05]  /*1140*/  LOP3.LUT R3, R3, 0x10, R4, 0xd8, !PT ;  /* 0x0000001003037812 */ /* 0x008fca00078ed804 */
[----:B------:R2:W-:Y:S02]  /*1150*/  STS [UR8+0x8], R3 ;  /* 0x00000803ff007988 */ /* 0x0005e40008000808 */
.L_x_39:
[----:B--2---:R-:W-:Y:S05]  /*1160*/  BSYNC.RECONVERGENT B3 ;  /* 0x0000000000037941 */ /* 0x004fea0003800200 */
.L_x_38:
[----:B------:R-:W-:Y:S04]  /*1170*/  BSSY.RECONVERGENT B4, `(.L_x_40) ;  /* 0x0000033000047945 */ /* 0x000fe80003800200 */
[----:B------:R-:W-:Y:S04]  /*1180*/  BSSY.RELIABLE B3, `(.L_x_41) ;  /* 0x000002e000037945 */ /* 0x000fe80003800100 */
[----:B------:R-:W-:Y:S05]  /*1190*/  @P3 BRA `(.L_x_42) ;  /* 0x0000000000243947 */ /* 0x000fea0003800000 */
[----:B---34-:R-:W2:Y:S01]  /*11a0*/  LDS R3, [UR8+0x34] ;  /* 0x00003408ff037984 */ /* 0x018ea20008000800 */
[----:B-----5:R-:W-:-:S05]  /*11b0*/  IMAD.MOV.U32 R4, RZ, RZ, 0x7f000000 ;  /* 0x7f000000ff047424 */ /* 0x020fca00078e00ff */
[----:B--2---:R-:W-:-:S05]  /*11c0*/  LOP3.LUT R3, R3, 0xff000000, R4, 0xb8, !PT ;  /* 0xff00000003037812 */ /* 0x004fca00078eb804 */
[----:B------:R2:W-:Y:S01]  /*11d0*/  STS [UR8+0x34], R3 ;  /* 0x00003403ff007988 */ /* 0x0005e20008000808 */
[----:B------:R-:W-:Y:S05]  /*11e0*/  @P3 BRA `(.L_x_43) ;  /* 0x0000000000183947 */ /* 0x000fea0003800000 */
[----:B--2---:R-:W2:Y:S01]  /*11f0*/  LDS R3, [UR8+0x38] ;  /* 0x00003808ff037984 */ /* 0x004ea20008000800 */
[----:B------:R-:W-:-:S05]  /*1200*/  IMAD.MOV.U32 R4, RZ, RZ, 0x3f ;  /* 0x0000003fff047424 */ /* 0x000fca00078e00ff */
[----:B--2---:R-:W-:-:S05]  /*1210*/  LOP3.LUT R3, R3, 0xff, R4, 0xb8, !PT ;  /* 0x000000ff03037812 */ /* 0x004fca00078eb804 */
[----:B------:R2:W-:Y:S02]  /*1220*/  STS [UR8+0x38], R3 ;  /* 0x00003803ff007988 */ /* 0x0005e40008000808 */
.L_x_42:
[----:B------:R-:W-:Y:S05]  /*1230*/  @P3 BRA `(.L_x_44) ;  /* 0x00000000000c3947 */ /* 0x000fea0003800000 */
[----:B------:R2:W-:Y:S02]  /*1240*/  STS [UR8+0x20], R6 ;  /* 0x00002006ff007988 */ /* 0x0005e40008000808 */
.L_x_43:
[----:B------:R-:W-:Y:S05]  /*1250*/  @P3 BRA `(.L_x_45) ;  /* 0x0000000000243947 */ /* 0x000fea0003800000 */
[----:B------:R2:W-:Y:S02]  /*1260*/  STS [UR8+0x24], R2 ;  /* 0x00002402ff007988 */ /* 0x0005e40008000808 */
.L_x_44:
[----:B------:R-:W-:Y:S05]  /*1270*/  @P3 BRA `(.L_x_46) ;  /* 0x00000000002c3947 */ /* 0x000fea0003800000 */
[----:B--2---:R-:W2:Y:S01]  /*1280*/  LDS R2, [UR8+0x1c] ;  /* 0x00001c08ff027984 */ /* 0x004ea20008000800 */
[----:B------:R-:W3:Y:S02]  /*1290*/  LDC.64 R8, c[0x0][0x3b8] ;  /* 0x0000ee00ff087b82 */ /* 0x000ee40000000a00 */
[--C-:B---3-5:R-:W-:Y:S02]  /*12a0*/  SHF.R.U32.HI R5, RZ, 0x4, R9.reuse ;  /* 0x00000004ff057819 */ /* 0x128fe40000011609 */
[----:B----4-:R-:W-:-:S05]  /*12b0*/  SHF.R.U64 R3, R8, 0x4, R9 ;  /* 0x0000000408037819 */ /* 0x010fca0000001209 */
[----:B------:R3:W-:Y:S01]  /*12c0*/  STS [UR8+0xc], R3 ;  /* 0x00000c03ff007988 */ /* 0x0007e20008000808 */
[----:B--2---:R-:W-:-:S05]  /*12d0*/  LOP3.LUT R2, R2, 0xf, R5, 0xb8, !PT ;  /* 0x0000000f02027812 */ /* 0x004fca00078eb805 */
[----:B------:R3:W-:Y:S02]  /*12e0*/  STS [UR8+0x1c], R2 ;  /* 0x00001c02ff007988 */ /* 0x0007e40008000808 */
.L_x_45:
[----:B------:R-:W-:Y:S05]  /*12f0*/  @P3 BRA `(.L_x_47) ;  /* 0x00000000001c3947 */ /* 0x000fea0003800000 */
[----:B---3--:R-:W3:Y:S02]  /*1300*/  LDS R2, [UR8+0x34] ;  /* 0x00003408ff027984 */ /* 0x008ee40008000800 */
[----:B---3--:R-:W-:-:S05]  /*1310*/  LOP3.LUT R2, R2, 0x7, RZ, 0xb8, !PT ;  /* 0x0000000702027812 */ /* 0x008fca00078eb8ff */
[----:B------:R3:W-:Y:S02]  /*1320*/  STS [UR8+0x34], R2 ;  /* 0x00003402ff007988 */ /* 0x0007e40008000808 */
.L_x_46:
[----:B------:R-:W-:Y:S05]  /*1330*/  @P3 BRA `(.L_x_48) ;  /* 0x00000000001c3947 */ /* 0x000fea0003800000 */
[----:B--23--:R-:W2:Y:S02]  /*1340*/  LDS R2, [UR8+0x34] ;  /* 0x00003408ff027984 */ /* 0x00cea40008000800 */
[----:B--2---:R-:W-:-:S05]  /*1350*/  LOP3.LUT R2, R2, 0x38, RZ, 0xb8, !PT ;  /* 0x0000003802027812 */ /* 0x004fca00078eb8ff */
[----:B------:R2:W-:Y:S02]  /*1360*/  STS [UR8+0x34], R2 ;  /* 0x00003402ff007988 */ /* 0x0005e40008000808 */
.L_x_47:
[----:B------:R-:W-:Y:S05]  /*1370*/  @P3 BRA `(.L_x_49) ;  /* 0x00000000001c3947 */ /* 0x000fea0003800000 */
[----:B--23--:R-:W2:Y:S02]  /*1380*/  LDS R2, [UR8+0x8] ;  /* 0x00000808ff027984 */ /* 0x00cea40008000800 */
[----:B--2---:R-:W-:-:S05]  /*1390*/  LOP3.LUT R2, R2, 0x780, RZ, 0xb8, !PT ;  /* 0x0000078002027812 */ /* 0x004fca00078eb8ff */
[----:B------:R2:W-:Y:S02]  /*13a0*/  STS [UR8+0x8], R2 ;  /* 0x00000802ff007988 */ /* 0x0005e40008000808 */
.L_x_48:
[----:B------:R-:W-:Y:S05]  /*13b0*/  @P3 BRA `(.L_x_50) ;  /* 0x0000000000283947 */ /* 0x000fea0003800000 */
[----:B--23--:R-:W2:Y:S02]  /*13c0*/  LDS R2, [UR8+0x8] ;  /* 0x00000808ff027984 */ /* 0x00cea40008000800 */
[----:B--2---:R-:W-:-:S05]  /*13d0*/  LOP3.LUT R2, R2, 0x1800, RZ, 0xb8, !PT ;  /* 0x0000180002027812 */ /* 0x004fca00078eb8ff */
[----:B------:R2:W-:Y:S02]  /*13e0*/  STS [UR8+0x8], R2 ;  /* 0x00000802ff007988 */ /* 0x0005e40008000808 */
.L_x_49:
[----:B------:R-:W-:Y:S05]  /*13f0*/  @P3 BREAK.RELIABLE B3 ;  /* 0x0000000000033942 */ /* 0x000fea0003800100 */
[----:B------:R-:W-:Y:S05]  /*1400*/  @P3 BRA `(.L_x_51) ;  /* 0x0000000000243947 */ /* 0x000fea0003800000 */
[----:B--23--:R-:W2:Y:S01]  /*1410*/  LDS R2, [UR8+0x8] ;  /* 0x00000808ff027984 */ /* 0x00cea20008000800 */
[----:B----4-:R-:W-:-:S05]  /*1420*/  IMAD.MOV.U32 R3, RZ, RZ, 0x6000 ;  /* 0x00006000ff037424 */ /* 0x010fca00078e00ff */
[----:B--2---:R-:W-:-:S04]  /*1430*/  LOP3.LUT R2, R2, 0x6000, R3, 0xd8, !PT ;  /* 0x0000600002027812 */ /* 0x004fc800078ed803 */
[----:B------:R-:W-:-:S05]  /*1440*/  LOP3.LUT R2, R2, 0x400000, RZ, 0xb8, !PT ;  /* 0x0040000002027812 */ /* 0x000fca00078eb8ff */
[----:B------:R2:W-:Y:S02]  /*1450*/  STS [UR8+0x8], R2 ;  /* 0x00000802ff007988 */ /* 0x0005e40008000808 */
.L_x_50:
[----:B------:R-:W-:Y:S05]  /*1460*/  BSYNC.RELIABLE B3 ;  /* 0x0000000000037941 */ /* 0x000fea0003800100 */
.L_x_41:
[----:B--23--:R-:W2:Y:S02]  /*1470*/  @!P3 LDS R2, [UR8+0x8] ;  /* 0x00000808ff02b984 */ /* 0x00cea40008000800 */
[----:B--2---:R-:W-:-:S05]  /*1480*/  @!P3 LOP3.LUT R2, R2, 0x8000, RZ, 0xb8, !PT ;  /* 0x000080000202b812 */ /* 0x004fca00078eb8ff */
[----:B------:R2:W-:Y:S02]  /*1490*/  @!P3 STS [UR8+0x8], R2 ;  /* 0x00000802ff00b988 */ /* 0x0005e40008000808 */
.L_x_51:
[----:B------:R-:W-:Y:S05]  /*14a0*/  BSYNC.RECONVERGENT B4 ;  /* 0x0000000000047941 */ /* 0x000fea0003800200 */
.L_x_40:
[----:B------:R-:W-:Y:S05]  /*14b0*/  WARPSYNC.ALL ;  /* 0x0000000000007948 */ /* 0x000fea0003800000 */
[----:B------:R-:W-:Y:S01]  /*14c0*/  NOP ;  /* 0x0000000000007918 */ /* 0x000fe20000000000 */
[----:B------:R-:W-:-:S04]  /*14d0*/  UIADD3 UR4, UPT, UPT, UR4, 0x100, URZ ;  /* 0x0000010004047890 */ /* 0x000fc8000fffe0ff */
[----:B------:R-:W-:-:S04]  /*14e0*/  UIADD3 UR20, UP0, UPT, UR4, UR20, URZ ;  /* 0x0000001404147290 */ /* 0x000fc8000ff1e0ff */
[----:B------:R-:W-:Y:S01]  /*14f0*/  ULEA.HI.X.SX32 UR21, UR4, UR21, 0x1, UP0 ;  /* 0x0000001504157291 */ /* 0x000fe200080f0eff */
[----:B------:R-:W-:Y:S11]  /*1500*/  @P0 BRA `(.L_x_52) ;  /* 0x0000000000300947 */ /* 0x000ff60003800000 */
[----:B--23--:R-:W2:Y:S01]  /*1510*/  S2R R2, SR_LANEID ;  /* 0x0000000000027919 */ /* 0x00cea20000000000 */
[----:B------:R-:W-:Y:S05]  /*1520*/  WARPSYNC.ALL ;  /* 0x0000000000007948 */ /* 0x000fea0003800000 */
[----:B------:R-:W-:Y:S01]  /*1530*/  NOP ;  /* 0x0000000000007918 */ /* 0x000fe20000000000 */
[----:B--2--5:R-:W-:-:S05]  /*1540*/  IMAD.SHL.U32 R4, R2, 0x4, RZ ;  /* 0x0000000402047824 */ /* 0x024fca00078e00ff */
[----:B------:R-:W2:Y:S01]  /*1550*/  LDS R5, [R4+UR8] ;  /* 0x0000000804057984 */ /* 0x000ea20008000800 */
[----:B------:R-:W-:-:S05]  /*1560*/  IADD3 R2, P1, PT, R4, UR20, RZ ;  /* 0x0000001404027c10 */ /* 0x000fca000ff3e0ff */
[----:B----4-:R-:W-:-:S05]  /*1570*/  IMAD.X R3, RZ, RZ, UR21, P1 ;  /* 0x00000015ff037e24 */ /* 0x010fca00088e06ff */
[----:B--2---:R2:W3:Y:S01]  /*1580*/  ATOMG.E.EXCH.STRONG.GPU PT, RZ, [R2], R5 ;  /* 0x0000000502ff73a8 */ /* 0x0044e200041ee100 */
[----:B------:R-:W-:-:S04]  /*1590*/  DEPBAR {5,4,3,2,1,0} ;  /* 0x0000003f0000791a */ /* 0x000fc80000000000 */
[----:B------:R-:W4:Y:S02]  /*15a0*/  CCTL.E.C.LDCU.IV.DEEP [UR20] ;  /* 0x0000000014007540 */ /* 0x000f240009c08000 */
[----:B----4-:R2:W-:Y:S01]  /*15b0*/  UTMACCTL.IV [UR20] ;  /* 0x00000000140079b9 */ /* 0x0105e20008000000 */
[----:B------:R-:W-:Y:S01]  /*15c0*/  NOP ;  /* 0x0000000000007918 */ /* 0x000fe20000000000 */
.L_x_52:
[----:B------:R-:W-:Y:S05]  /*15d0*/  @P0 BRA `(.L_x_53) ;  /* 0x00000000000c0947 */ /* 0x000fea0003800000 */
[----:B------:R0:W-:Y:S01]  /*15e0*/  UTMACMDFLUSH ;  /* 0x00000000000079b7 */ /* 0x0001e20000000000 */
[----:B------:R-:W-:Y:S05]  /*15f0*/  @P0 BRA `(.L_x_53) ;  /* 0x0000000000040947 */ /* 0x000fea0003800000 */
[----:B------:R-:W-:-:S04]  /*1600*/  DEPBAR.LE SB0, 0x0 ;  /* 0x000080000000791a */ /* 0x000fc80000000000 */
.L_x_53:
[----:B------:R-:W-:Y:S05]  /*1610*/  WARPSYNC.ALL ;  /* 0x0000000000007948 */ /* 0x000fea0003800000 */
[----:B------:R-:W-:Y:S01]  /*1620*/  NOP ;  /* 0x0000000000007918 */ /* 0x000fe20000000000 */
[----:B---3--:R-:W-:Y:S01]  /*1630*/  BAR.SYNC.DEFER_BLOCKING 0x0 ;  /* 0x0000000000007b1d */ /* 0x008fe20000010000 */
[----:B--2---:R-:W-:Y:S01]  /*1640*/  SHF.R.U32.HI R2, RZ, 0x5, R0 ;  /* 0x00000005ff027819 */ /* 0x004fe20000011600 */
[----:B------:R-:W-:-:S03]  /*1650*/  UIADD3 UR12, UPT, UPT, UR8, 0x12020, URZ ;  /* 0x00012020080c7890 */ /* 0x000fc6000fffe0ff */
[----:B------:R-:W-:Y:S01]  /*1660*/  R2UR UR22, R2 ;  /* 0x00000000021672ca */ /* 0x000fe200000e0000 */
[----:B------:R-:W-:Y:S01]  /*1670*/  VOTEU.ALL UP0, P3 ;  /* 0x0000000000ff7886 */ /* 0x000fe20001800000 */
[----:B------:R-:W-:Y:S01]  /*1680*/  UMOV UR4, 0x1 ;  /* 0x0000000100047882 */ /* 0x000fe20000000000 */
[----:B------:R-:W-:Y:S01]  /*1690*/  VOTEU.ALL UP1, P3 ;  /* 0x0000000000ff7886 */ /* 0x000fe20001820000 */
[----:B------:R-:W-:Y:S02]  /*16a0*/  BSSY.RECONVERGENT B4, `(.L_x_54) ;  /* 0x0000018000047945 */ /* 0x000fe40003800200 */
[----:B------:R-:W-:-:S04]  /*16b0*/  @!UP0 UIADD3 UR10, UPT, UPT, -UR4, 0x100000, URZ ;  /* 0x00100000040a8890 */ /* 0x000fc8000fffe1ff */
[----:B------:R-:W-:Y:S02]  /*16c0*/  @!UP0 USHF.L.U32 UR11, UR10, 0xb, URZ ;  /* 0x0000000b0a0b8899 */ /* 0x000fe400080006ff */
[----:B------:R-:W-:Y:S02]  /*16d0*/  @!UP0 USHF.L.U32 UR10, UR10, 0x1, URZ ;  /* 0x000000010a0a8899 */ /* 0x000fe400080006ff */
[----:B------:R-:W-:-:S04]  /*16e0*/  @!UP0 UIADD3 UR4, UPT, UPT, -UR4, 0x100000, URZ ;  /* 0x0010000004048890 */ /* 0x000fc8000fffe1ff */
[----:B------:R-:W-:Y:S02]  /*16f0*/  @!UP0 USHF.L.U32 UR5, UR4, 0xb, URZ ;  /* 0x0000000b04058899 */ /* 0x000fe400080006ff */
[----:B------:R-:W-:Y:S01]  /*1700*/  @!UP0 USHF.L.U32 UR4, UR4, 0x1, URZ ;  /* 0x0000000104048899 */ /* 0x000fe200080006ff */
[----:B------:R-:W-:Y:S01]  /*1710*/  VOTEU.ALL UP0, P3 ;  /* 0x0000000000ff7886 */ /* 0x000fe20001800000 */
[----:B------:R-:W2:Y:S04]  /*1720*/  FENCE.VIEW.ASYNC.S ;  /* 0x00000000000073c6 */ /* 0x000ea80000000000 */
[----:B--2---:R2:W3:Y:S06]  /*1730*/  @!UP0 SYNCS.EXCH.64 URZ, [UR8+0x12000], UR10 ;  /* 0x0120000a08ff85b2 */ /* 0x0044ec0008000100 */
[----:B------:R2:W3:Y:S02]  /*1740*/  @!UP1 SYNCS.EXCH.64 URZ, [UR8+0x12020], UR4 ;  /* 0x0120200408ff95b2 */ /* 0x0004e40008000100 */
[----:B---3--:R-:W-:Y:S06]  /*1750*/  BAR.SYNC.DEFER_BLOCKING 0x0 ;  /* 0x0000000000007b1d */ /* 0x008fec0000010000 */
[----:B------:R-:W-:Y:S05]  /*1760*/  @P3 BRA `(.L_x_55) ;  /* 0x00000000002c3947 */ /* 0x000fea0003800000 */
[----:B--2---:R-:W-:Y:S02]  /*1770*/  UMOV UR4, 0x1 ;  /* 0x0000000100047882 */ /* 0x004fe40000000000 */
[----:B------:R-:W-:-:S04]  /*1780*/  UIADD3 UR10, UPT, UPT, -UR4, 0x100000, URZ ;  /* 0x00100000040a7890 */ /* 0x000fc8000fffe1ff */
[----:B------:R-:W-:Y:S02]  /*1790*/  USHF.L.U32 UR11, UR10, 0xb, URZ ;  /* 0x0000000b0a0b7899 */ /* 0x000fe400080006ff */
[----:B------:R-:W-:Y:S02]  /*17a0*/  USHF.L.U32 UR10, UR10, 0x1, URZ ;  /* 0x000000010a0a7899 */ /* 0x000fe400080006ff */
[----:B------:R-:W-:-:S04]  /*17b0*/  UIADD3 UR4, UPT, UPT, -UR4, 0x100000, URZ ;  /* 0x0010000004047890 */ /* 0x000fc8000fffe1ff */
[----:B------:R-:W-:Y:S02]  /*17c0*/  USHF.L.U32 UR5, UR4, 0xb, URZ ;  /* 0x0000000b04057899 */ /* 0x000fe400080006ff */
[----:B------:R-:W-:Y:S01]  /*17d0*/  USHF.L.U32 UR4, UR4, 0x1, URZ ;  /* 0x0000000104047899 */ /* 0x000fe200080006ff */
[----:B------:R-:W2:Y:S03]  /*17e0*/  FENCE.VIEW.ASYNC.S ;  /* 0x00000000000073c6 */ /* 0x000ea60000000000 */
[----:B--2---:R3:W2:Y:S08]  /*17f0*/  SYNCS.EXCH.64 URZ, [UR8+0x12008], UR10 ;  /* 0x0120080a08ff75b2 */ /* 0x0046b00008000100 */
[----:B------:R3:W4:Y:S02]  /*1800*/  SYNCS.EXCH.64 URZ, [UR8+0x12028], UR4 ;  /* 0x0120280408ff75b2 */ /* 0x0007240008000100 */
[----:B---3--:R-:W-:Y:S01]  /*1810*/  NOP ;  /* 0x0000000000007918 */ /* 0x008fe20000000000 */
.L_x_55:
[----:B--2---:R-:W-:Y:S05]  /*1820*/  BSYNC.RECONVERGENT B4 ;  /* 0x0000000000047941 */ /* 0x004fea0003800200 */
.L_x_54:
[----:B----4-:R-:W-:Y:S01]  /*1830*/  BAR.SYNC.DEFER_BLOCKING 0x0 ;  /* 0x0000000000007b1d */ /* 0x010fe20000010000 */
[----:B------:R-:W-:Y:S01]  /*1840*/  USHF.L.U32 UR15, UR7, 0x6, URZ ;  /* 0x00000006070f7899 */ /* 0x000fe200080006ff */
[----:B------:R-:W-:Y:S01]  /*1850*/  ISETP.GE.AND P0, PT, R7, 0x1, PT ;  /* 0x000000010700780c */ /* 0x000fe20003f06270 */
[----:B------:R-:W-:-:S03]  /*1860*/  USHF.L.U32 UR19, UR9, 0x7, URZ ;  /* 0x0000000709137899 */ /* 0x000fc600080006ff */
[----:B------:R-:W-:Y:S04]  /*1870*/  BSSY.RECONVERGENT B4, `(.L_x_56) ;  /* 0x000000d000047945 */ /* 0x000fe80003800200 */
[----:B------:R-:W-:Y:S05]  /*1880*/  @P3 BRA `(.L_x_57) ;  /* 0x00000000002c3947 */ /* 0x000fea0003800000 */
[----:B------:R-:W-:Y:S02]  /*1890*/  UMOV UR4, 0x1 ;  /* 0x0000000100047882 */ /* 0x000fe40000000000 */
[----:B------:R-:W-:-:S04]  /*18a0*/  UIADD3 UR10, UPT, UPT, -UR4, 0x100000, URZ ;  /* 0x00100000040a7890 */ /* 0x000fc8000fffe1ff */
[----:B------:R-:W-:Y:S02]  /*18b0*/  USHF.L.U32 UR11, UR10, 0xb, URZ ;  /* 0x0000000b0a0b7899 */ /* 0x000fe400080006ff */
[----:B------:R-:W-:Y:S02]  /*18c0*/  USHF.L.U32 UR10, UR10, 0x1, URZ ;  /* 0x000000010a0a7899 */ /* 0x000fe400080006ff */
[----:B------:R-:W-:-:S04]  /*18d0*/  UIADD3 UR4, UPT, UPT, -UR4, 0x100000, URZ ;  /* 0x0010000004047890 */ /* 0x000fc8000fffe1ff */
[----:B------:R-:W-:Y:S02]  /*18e0*/  USHF.L.U32 UR5, UR4, 0xb, URZ ;  /* 0x0000000b04057899 */ /* 0x000fe400080006ff */
[----:B------:R-:W-:Y:S01]  /*18f0*/  USHF.L.U32 UR4, UR4, 0x1, URZ ;  /* 0x0000000104047899 */ /* 0x000fe200080006ff */
[----:B------:R-:W2:Y:S03]  /*1900*/  FENCE.VIEW.ASYNC.S ;  /* 0x00000000000073c6 */ /* 0x000ea60000000000 */
[----:B--2---:R2:W3:Y:S08]  /*1910*/  SYNCS.EXCH.64 URZ, [UR8+0x12010], UR10 ;  /* 0x0120100a08ff75b2 */ /* 0x0044f00008000100 */
[----:B------:R2:W4:Y:S01]  /*1920*/  SYNCS.EXCH.64 URZ, [UR8+0x12030], UR4 ;  /* 0x0120300408ff75b2 */ /* 0x0005220008000100 */
[----:B------:R-:W-:Y:S01]  /*1930*/  NOP ;  /* 0x0000000000007918 */ /* 0x000fe20000000000 */
.L_x_57:
[----:B--2---:R-:W-:Y:S05]  /*1940*/  BSYNC.RECONVERGENT B4 ;  /* 0x0000000000047941 */ /* 0x004fea0003800200 */
.L_x_56:
[----:B------:R-:W-:Y:S05]  /*1950*/  @!P0 BRA `(.L_x_58) ;  /* 0x0000000800788947 */ /* 0x000fea0003800000 */
[----:B---34-:R-:W-:Y:S01]  /*1960*/  BAR.SYNC.DEFER_BLOCKING 0x0 ;  /* 0x0000000000007b1d */ /* 0x018fe20000010000 */
[----:B------:R-:W-:Y:S01]  /*1970*/  ELECT P1, URZ, PT ;  /* 0x0000000000ff782f */ /* 0x000fe20003820000 */
[----:B------:R-:W-:Y:S01]  /*1980*/  @!P3 IMAD.MOV.U32 R2, RZ, RZ, 0x6000 ;  /* 0x00006000ff02b424 */ /* 0x000fe200078e00ff */
[----:B------:R-:W-:Y:S02]  /*1990*/  UIADD3 UR4, UPT, UPT, UR8, 0xc000, URZ ;  /* 0x0000c00008047890 */ /* 0x000fe4000fffe0ff */
[----:B------:R-:W-:Y:S01]  /*19a0*/  ISETP.LT.U32.AND P1, PT, R36, 0x20, P1 ;  /* 0x000000202400780c */ /* 0x000fe20000f21070 */
[----:B------:R-:W-:Y:S01]  /*19b0*/  UMOV UR7, UR15 ;  /* 0x0000000f00077c82 */ /* 0x000fe20008000000 */
[----:B------:R-:W-:Y:S01]  /*19c0*/  ELECT P0, URZ, PT ;  /* 0x0000000000ff782f */ /* 0x000fe20003800000 */
[----:B------:R-:W-:-:S03]  /*19d0*/  UMOV UR11, UR19 ;  /* 0x00000013000b7c82 */ /* 0x000fc60008000000 */
[----:B------:R-:W-:-:S07]  /*19e0*/  ISETP.LT.U32.AND P0, PT, R36, 0x20, P0 ;  /* 0x000000202400780c */ /* 0x000fce0000701070 */
[----:B------:R-:W-:Y:S01]  /*19f0*/  VOTEU.ANY UP0, P1 ;  /* 0x0000000000ff7886 */ /* 0x000fe20000800100 */
[----:B------:R-:W-:-:S04]  /*1a00*/  VOTEU.ANY UP2, P1 ;  /* 0x0000000000ff7886 */ /* 0x000fc80000840100 */
[----:B------:R-:W-:Y:S02]  /*1a10*/  @UP0 UIADD3 UR5, UPT, UPT, UR8, 0x12000, URZ ;  /* 0x0001200008050890 */ /* 0x000fe4000fffe0ff */
[----:B------:R2:W-:Y:S01]  /*1a20*/  @!P3 SYNCS.ARRIVE.TRANS64 RZ, [UR8+0x12000], R2 ;  /* 0x01200002ffffb9a7 */ /* 0x0005e20008000008 */
[----:B------:R-:W-:Y:S01]  /*1a30*/  @UP0 UMOV UR6, URZ ;  /* 0x000000ff00060c82 */ /* 0x000fe20008000000 */
[----:B------:R-:W-:Y:S01]  /*1a40*/  BAR.SYNC.DEFER_BLOCKING 0x0 ;  /* 0x0000000000007b1d */ /* 0x000fe20000010000 */
[----:B------:R-:W-:-:S05]  /*1a50*/  UISETP.NE.U32.AND UP0, UPT, UR22, URZ, UPT ;  /* 0x000000ff1600728c */ /* 0x000fca000bf05070 */
[----:B------:R-:W-:Y:S01]  /*1a60*/  VOTEU.ANY UP1, P0 ;  /* 0x0000000000ff7886 */ /* 0x000fe20000020100 */
[----:B------:R-:W-:-:S04]  /*1a70*/  VOTEU.ANY UP3, P0 ;  /* 0x0000000000ff7886 */ /* 0x000fc80000060100 */
[----:B------:R-:W-:Y:S01]  /*1a80*/  @UP1 UIADD3 UR9, UPT, UPT, UR8, 0x12000, URZ ;  /* 0x0001200008091890 */ /* 0x000fe2000fffe0ff */
[----:B------:R-:W-:Y:S01]  /*1a90*/  @UP1 UMOV UR10, URZ ;  /* 0x000000ff000a1c82 */ /* 0x000fe20008000000 */
[----:B------:R2:W-:Y:S01]  /*1aa0*/  @UP2 UTMALDG.2D [UR4], [UR24] ;  /* 0x00000004180025b4 */ /* 0x0005e20008008000 */
[----:B------:R3:W-:Y:S06]  /*1ab0*/  MEMBAR.ALL.CTA ;  /* 0x0000000000007992 */ /* 0x0007ec0000008000 */
[----:B---3--:R-:W3:Y:S02]  /*1ac0*/  FENCE.VIEW.ASYNC.S ;  /* 0x00000000000073c6 */ /* 0x008ee40000000000 */
[----:B---3--:R-:W-:Y:S06]  /*1ad0*/  BAR.SYNC.DEFER_BLOCKING 0x0 ;  /* 0x0000000000007b1d */ /* 0x008fec0000010000 */
[----:B------:R2:W-:Y:S02]  /*1ae0*/  @UP3 UTMALDG.2D [UR8], [UR26] ;  /* 0x000000081a0035b4 */ /* 0x0005e40008008000 */
[----:B------:R-:W-:Y:S06]  /*1af0*/  BAR.SYNC.DEFER_BLOCKING 0x0 ;  /* 0x0000000000007b1d */ /* 0x000fec0000010000 */
[----:B------:R-:W3:Y:S02]  /*1b00*/  SYNCS.PHASECHK.TRANS64.TRYWAIT P0, [UR8+0x12000], RZ ;  /* 0x012000ffff0075a7 */ /* 0x000ee40008001108 */
[----:B--23--:R-:W-:Y:S05]  /*1b10*/  @!P0 BRA `(.L_x_59) ;  /* 0x0000000c00cc8947 */ /* 0x00cfea0003800000 */
.L_x_75:
[----:B------:R-:W-:Y:S05]  /*1b20*/  BRA.U UP0, `(.L_x_60) ;  /* 0x0000000100747547 */ /* 0x000fea000b800000 */
[----:B------:R-:W-:Y:S02]  /*1b30*/  USHF.R.U32.HI UR6, URZ, 0x4, UR4 ;  /* 0x00000004ff067899 */ /* 0x000fe40008011604 */
[----:B------:R-:W-:Y:S02]  /*1b40*/  USHF.R.U32.HI UR10, URZ, 0x4, UR8 ;  /* 0x00000004ff0a7899 */ /* 0x000fe40008011608 */
[----:B------:R-:W-:Y:S02]  /*1b50*/  USGXT.U32 UR6, UR6, 0xe ;  /* 0x0000000e0606789a */ /* 0x000fe40008000000 */
[----:B------:R-:W-:Y:S02]  /*1b60*/  USGXT.U32 UR10, UR10, 0xe ;  /* 0x0000000e0a0a789a */ /* 0x000fe40008000000 */
[----:B------:R-:W-:Y:S02]  /*1b70*/  UIADD3 UR32, UP0, UPT, UR6, 0x2, URZ ;  /* 0x0000000206207890 */ /* 0x000fe4000ff1e0ff */
[----:B------:R-:W-:Y:S01]  /*1b80*/  UIADD3 UR34, UP1, UPT, UR10, 0x2, URZ ;  /* 0x000000020a227890 */ /* 0x000fe2000ff3e0ff */
[----:B------:R-:W-:Y:S01]  /*1b90*/  UMOV UR4, URZ ;  /* 0x000000ff00047c82 */ /* 0x000fe20008000000 */
[----:B------:R-:W-:Y:S01]  /*1ba0*/  UMOV UR5, URZ ;  /* 0x000000ff00057c82 */ /* 0x000fe20008000000 */
[----:B------:R-:W-:-:S02]  /*1bb0*/  UIADD3.X UR33, UPT, UPT, UR4, 0x40004040, URZ, UP0, !UPT ;  /* 0x4000404004217890 */ /* 0x000fc400087fe4ff */
[----:B------:R-:W-:Y:S02]  /*1bc0*/  UIADD3.X UR35, UPT, UPT, UR5, 0x40004040, URZ, UP1, !UPT ;  /* 0x4000404005237890 */ /* 0x000fe40008ffe4ff */
[----:B------:R-:W-:Y:S02]  /*1bd0*/  UIADD3.64 UR4, UPT, UPT, UR32, 0x2, URZ ;  /* 0x0000000220047897 */ /* 0x000fe4000fffe0ff */
[----:B------:R-:W-:Y:S02]  /*1be0*/  UIADD3.64 UR16, UPT, UPT, UR34, 0x2, URZ ;  /* 0x0000000222107897 */ /* 0x000fe4000fffe0ff */
[----:B------:R-:W-:Y:S02]  /*1bf0*/  UIADD3.64 UR28, UPT, UPT, UR32, 0x4, URZ ;  /* 0x00000004201c7897 */ /* 0x000fe4000fffe0ff */
[----:B------:R-:W-:Y:S01]  /*1c00*/  UIADD3.64 UR30, UPT, UPT, UR34, 0x4, URZ ;  /* 0x00000004221e7897 */ /* 0x000fe2000fffe0ff */
[----:B------:R-:W-:Y:S01]  /*1c10*/  UMOV UR36, 0x0 ;  /* 0x0000000000247882 */ /* 0x000fe20000000000 */
[----:B------:R-:W-:Y:S01]  /*1c20*/  UMOV UR37, 0x4200010 ;  /* 0x0420001000257882 */ /* 0x000fe20000000000 */
[----:B------:R-:W-:Y:S01]  /*1c30*/  UMOV UR7, 0x40004040 ;  /* 0x4000404000077882 */ /* 0x000fe20000000000 */
[----:B------:R-:W-:Y:S01]  /*1c40*/  UMOV UR11, 0x40004040 ;  /* 0x40004040000b7882 */ /* 0x000fe20000000000 */
[----:B------:R-:W-:Y:S01]  /*1c50*/  UMOV UR38, 0x0 ;  /* 0x0000000000267882 */ /* 0x000fe20000000000 */
[----:B------:R-:W-:Y:S01]  /*1c60*/  UMOV UR39, 0x4200010 ;  /* 0x0420001000277882 */ /* 0x000fe20000000000 */
[----:B------:R-:W-:Y:S01]  /*1c70*/  UMOV UR40, 0x0 ;  /* 0x0000000000287882 */ /* 0x000fe20000000000 */
[----:B------:R-:W-:Y:S01]  /*1c80*/  UMOV UR41, 0x4200010 ;  /* 0x0420001000297882 */ /* 0x000fe20000000000 */
[----:B------:R2:W-:Y:S01]  /*1c90*/  UTCQMMA gdesc[UR6], gdesc[UR10], tmem[UR23], tmem[UR36], idesc[UR37], !UPT ;  /* 0x00ff240a060075ea */ /* 0x0005e2000f800317 */
[----:B------:R-:W-:Y:S01]  /*1ca0*/  UMOV UR42, 0x0 ;  /* 0x00000000002a7882 */ /* 0x000fe20000000000 */
[----:B------:R-:W-:Y:S01]  /*1cb0*/  UMOV UR43, 0x4200010 ;  /* 0x04200010002b7882 */ /* 0x000fe20000000000 */
[----:B------:R2:W-:Y:S01]  /*1cc0*/  UTCQMMA gdesc[UR32], gdesc[UR34], tmem[UR23], tmem[UR38], idesc[UR39], UPT ;  /* 0x00ff2622200075ea */ /* 0x0005e2000b800317 */
[----:B------:R2:W-:Y:S01]  /*1cd0*/  UTCQMMA gdesc[UR4], gdesc[UR16], tmem[UR23], tmem[UR40], idesc[UR41], UPT ;  /* 0x00ff2810040075ea */ /* 0x0005e2000b800317 */
[----:B------:R2:W-:Y:S01]  /*1ce0*/  UTCQMMA gdesc[UR28], gdesc[UR30], tmem[UR23], tmem[UR42], idesc[UR43], UPT ;  /* 0x00ff2a1e1c0075ea */ /* 0x0005e2000b800317 */
[----:B------:R-:W-:Y:S01]  /*1cf0*/  NOP ;  /* 0x0000000000007918 */ /* 0x000fe20000000000 */
.L_x_60:
[----:B------:R-:W-:Y:S01]  /*1d00*/  ELECT P0, URZ, PT ;  /* 0x0000000000ff782f */ /* 0x000fe20003800000 */
[----:B--2---:R-:W-:Y:S01]  /*1d10*/  UMOV UR4, UR12 ;  /* 0x0000000c00047c82 */ /* 0x004fe20008000000 */
[----:B------:R-:W-:Y:S02]  /*1d20*/  UMOV UR5, URZ ;  /* 0x000000ff00057c82 */ /* 0x000fe40008000000 */
[----:B------:R-:W-:-:S13]  /*1d30*/  ISETP.LT.U32.AND P0, PT, R36, 0x20, P0 ;  /* 0x000000202400780c */ /* 0x000fda0000701070 */
[----:B------:R-:W-:Y:S01]  /*1d40*/  VOTEU.ANY UP0, P0 ;  /* 0x0000000000ff7886 */ /* 0x000fe20000000100 */
[----:B------:R-:W-:Y:S01]  /*1d50*/  VOTEU.ANY UP1, P0 ;  /* 0x0000000000ff7886 */ /* 0x000fe20000020100 */
[----:B------:R-:W-:-:S03]  /*1d60*/  ISETP.GE.U32.AND P0, PT, R7, 0x81, PT ;  /* 0x000000810700780c */ /* 0x000fc60003f06070 */
[----:B------:R-:W-:Y:S02]  /*1d70*/  @UP0 UMOV UR4, UR4 ;  /* 0x0000000400040c82 */ /* 0x000fe40008000000 */
[----:B------:R2:W-:Y:S01]  /*1d80*/  @UP1 UTCBAR [UR4], URZ ;  /* 0x000000ff040013e9 */ /* 0x0005e200080000ff */
[----:B------:R-:W-:Y:S06]  /*1d90*/  BAR.SYNC.DEFER_BLOCKING 0x0 ;  /* 0x0000000000007b1d */ /* 0x000fec0000010000 */
[----:B------:R-:W3:Y:S02]  /*1da0*/  SYNCS.PHASECHK.TRANS64.TRYWAIT P1, [UR8+0x12020], RZ ;  /* 0x012020ffff0075a7 */ /* 0x000ee40008021108 */
[----:B--23--:R-:W-:Y:S05]  /*1db0*/  @!P1 BRA `(.L_x_61) ;  /* 0x0000000c00309947 */ /* 0x00cfea0003800000 */
.L_x_76:
[----:B------:R-:W-:Y:S01]  /*1dc0*/  UMOV UR4, URZ ;  /* 0x000000ff00047c82 */ /* 0x000fe20008000000 */
[----:B------:R-:W-:Y:S05]  /*1dd0*/  @!P0 BRA `(.L_x_58) ;  /* 0x0000000400588947 */ /* 0x000fea0003800000 */
[----:B------:R-:W2:Y:S01]  /*1de0*/  LDCU UR29, c[0x0][0x3a0] ;  /* 0x00007400ff1d77ac */ /* 0x000ea20008000800 */
[----:B------:R-:W-:Y:S01]  /*1df0*/  UMOV UR9, 0x1 ;  /* 0x0000000100097882 */ /* 0x000fe20000000000 */
[----:B------:R-:W-:-:S05]  /*1e00*/  UMOV UR14, 0x80 ;  /* 0x00000080000e7882 */ /* 0x000fca0000000000 */
.L_x_65:
[----:B------:R-:W-:Y:S01]  /*1e10*/  BAR.SYNC.DEFER_BLOCKING 0x0 ;  /* 0x0000000000007b1d */ /* 0x000fe20000010000 */
[----:B------:R-:W-:Y:S01]  /*1e20*/  ULEA UR28, UR9, UR8, 0x3 ;  /* 0x00000008091c7291 */ /* 0x000fe2000f8e18ff */
[----:B------:R-:W-:Y:S01]  /*1e30*/  @!P3 IMAD.MOV.U32 R2, RZ, RZ, 0x6000 ;  /* 0x00006000ff02b424 */ /* 0x000fe200078e00ff */
[----:B------:R-:W-:Y:S01]  /*1e40*/  ELECT P1, URZ, PT ;  /* 0x0000000000ff782f */ /* 0x000fe20003820000 */
[----:B------:R-:W-:-:S03]  /*1e50*/  ULEA UR12, UR9, UR8, 0xd ;  /* 0x00000008090c7291 */ /* 0x000fc6000f8e68ff */
[----:B------:R-:W-:Y:S02]  /*1e60*/  ISETP.LT.U32.AND P1, PT, R36, 0x20, P1 ;  /* 0x000000202400780c */ /* 0x000fe40000f21070 */
[----:B------:R-:W-:Y:S01]  /*1e70*/  ELECT P0, URZ, PT ;  /* 0x0000000000ff782f */ /* 0x000fe20003800000 */
[----:B------:R-:W-:-:S03]  /*1e80*/  UIADD3 UR12, UPT, UPT, UR12, 0xc000, URZ ;  /* 0x0000c0000c0c7890 */ /* 0x000fc6000fffe0ff */
[----:B------:R-:W-:Y:S01]  /*1e90*/  ISETP.LT.U32.AND P0, PT, R36, 0x20, P0 ;  /* 0x000000202400780c */ /* 0x000fe20000701070 */
[----:B------:R-:W-:Y:S01]  /*1ea0*/  ULEA UR16, UR9, UR8, 0xe ;  /* 0x0000000809107291 */ /* 0x000fe2000f8e70ff */
[----:B------:R-:W-:Y:S01]  /*1eb0*/  UMOV UR18, UR14 ;  /* 0x0000000e00127c82 */ /* 0x000fe20008000000 */
[----:B------:R-:W-:-:S04]  /*1ec0*/  USHF.L.U32 UR5, UR4, 0x1f, URZ ;  /* 0x0000001f04057899 */ /* 0x000fc800080006ff */
[----:B------:R-:W-:Y:S01]  /*1ed0*/  VOTEU.ANY UP0, P1 ;  /* 0x0000000000ff7886 */ /* 0x000fe20000800100 */
[----:B------:R3:W-:Y:S04]  /*1ee0*/  @!P3 SYNCS.ARRIVE.TRANS64 RZ, [UR28+0x12000], R2 ;  /* 0x01200002ffffb9a7 */ /* 0x0007e8000800001c */
[----:B------:R-:W-:Y:S01]  /*1ef0*/  @UP0 UIADD3 UR13, UPT, UPT, UR28, 0x12000, URZ ;  /* 0x000120001c0d0890 */ /* 0x000fe2000fffe0ff */
[----:B------:R-:W-:Y:S01]  /*1f00*/  VOTEU.ANY UP0, P1 ;  /* 0x0000000000ff7886 */ /* 0x000fe20000800100 */
[----:B------:R-:W-:Y:S01]  /*1f10*/  BAR.SYNC.DEFER_BLOCKING 0x0 ;  /* 0x0000000000007b1d */ /* 0x000fe20000010000 */
[----:B---3--:R-:W-:-:S05]  /*1f20*/  IMAD.U32 R2, RZ, RZ, UR5 ;  /* 0x00000005ff027e24 */ /* 0x008fca000f8e00ff */
[----:B------:R-:W-:-:S05]  /*1f30*/  VOTEU.ANY UP1, P0 ;  /* 0x0000000000ff7886 */ /* 0x000fca0000020100 */
[----:B------:R-:W-:Y:S01]  /*1f40*/  @UP1 UIADD3 UR17, UPT, UPT, UR28, 0x12000, URZ ;  /* 0x000120001c111890 */ /* 0x000fe2000fffe0ff */
[----:B------:R-:W-:Y:S01]  /*1f50*/  VOTEU.ANY UP1, P0 ;  /* 0x0000000000ff7886 */ /* 0x000fe20000020100 */
[----:B------:R3:W-:Y:S01]  /*1f60*/  @UP0 UTMALDG.2D [UR12], [UR24] ;  /* 0x0000000c180005b4 */ /* 0x0007e20008008000 */
[----:B------:R-:W-:Y:S01]  /*1f70*/  UISETP.NE.U32.AND UP0, UPT, UR22, URZ, UPT ;  /* 0x000000ff1600728c */ /* 0x000fe2000bf05070 */
[----:B------:R4:W-:Y:S06]  /*1f80*/  MEMBAR.ALL.CTA ;  /* 0x0000000000007992 */ /* 0x0009ec0000008000 */
[----:B----4-:R-:W4:Y:S02]  /*1f90*/  FENCE.VIEW.ASYNC.S ;  /* 0x00000000000073c6 */ /* 0x010f240000000000 */
[----:B----4-:R-:W-:Y:S06]  /*1fa0*/  BAR.SYNC.DEFER_BLOCKING 0x0 ;  /* 0x0000000000007b1d */ /* 0x010fec0000010000 */
[----:B------:R3:W-:Y:S02]  /*1fb0*/  @UP1 UTMALDG.2D [UR16], [UR26] ;  /* 0x000000101a0015b4 */ /* 0x0007e40008008000 */
[----:B------:R-:W-:Y:S06]  /*1fc0*/  BAR.SYNC.DEFER_BLOCKING 0x0 ;  /* 0x0000000000007b1d */ /* 0x000fec0000010000 */
[----:B------:R-:W4:Y:S02]  /*1fd0*/  SYNCS.PHASECHK.TRANS64.TRYWAIT P0, [UR28+0x12000], R2 ;  /* 0x01200002ff0075a7 */ /* 0x000f24000800111c */
[----:B---34-:R-:W-:Y:S05]  /*1fe0*/  @!P0 BRA `(.L_x_62) ;  /* 0x0000000800b08947 */ /* 0x018fea0003800000 */
.L_x_77:
        /* <DEDUP_REMOVED lines=11> */
[----:B------:R-:W-:Y:S02]  /*20a0*/  UIADD3 UR6, UP0, UPT, UR16, 0x2, URZ ;  /* 0x0000000210067890 */ /* 0x000fe4000ff1e0ff */
[----:B------:R-:W-:Y:S02]  /*20b0*/  UIADD3 UR32, UP1, UPT, UR30, 0x2, URZ ;  /* 0x000000021e207890 */ /* 0x000fe4000ff3e0ff */
[----:B------:R-:W-:Y:S02]  /*20c0*/  UIADD3 UR34, UP2, UPT, UR16, 0x4, URZ ;  /* 0x0000000410227890 */ /* 0x000fe4000ff5e0ff */
[----:B------:R-:W-:Y:S02]  /*20d0*/  UIADD3 UR36, UP3, UPT, UR30, 0x4, URZ ;  /* 0x000000041e247890 */ /* 0x000fe4000ff7e0ff */
[----:B------:R-:W-:-:S02]  /*20e0*/  UIADD3.X UR7, UPT, UPT, UR17, URZ, URZ, UP0, !UPT ;  /* 0x000000ff11077290 */ /* 0x000fc400087fe4ff */
[----:B------:R-:W-:Y:S02]  /*20f0*/  UIADD3.X UR33, UPT, UPT, UR31, URZ, URZ, UP1, !UPT ;  /* 0x000000ff1f217290 */ /* 0x000fe40008ffe4ff */
[----:B------:R-:W-:Y:S02]  /*2100*/  UIADD3.X UR35, UPT, UPT, UR17, URZ, URZ, UP2, !UPT ;  /* 0x000000ff11237290 */ /* 0x000fe400097fe4ff */
[----:B------:R-:W-:Y:S01]  /*2110*/  UIADD3.X UR37, UPT, UPT, UR31, URZ, URZ, UP3, !UPT ;  /* 0x000000ff1f257290 */ /* 0x000fe20009ffe4ff */
        /* <DEDUP_REMOVED lines=8> */
[----:B------:R3:W-:Y:S01]  /*21a0*/  UTCQMMA gdesc[UR10], gdesc[UR12], tmem[UR23], tmem[UR38], idesc[UR39], UPT ;  /* 0x00ff260c0a0075ea */ /* 0x0007e2000b800317 */
[----:B------:R-:W-:Y:S01]  /*21b0*/  UMOV UR44, 0x0 ;  /* 0x00000000002c7882 */ /* 0x000fe20000000000 */
[----:B------:R-:W-:Y:S01]  /*21c0*/  UMOV UR45, 0x4200010 ;  /* 0x04200010002d7882 */ /* 0x000fe20000000000 */
[----:B------:R3:W-:Y:S01]  /*21d0*/  UTCQMMA gdesc[UR16], gdesc[UR30], tmem[UR23], tmem[UR40], idesc[UR41], UPT ;  /* 0x00ff281e100075ea */ /* 0x0007e2000b800317 */
[----:B------:R3:W-:Y:S01]  /*21e0*/  UTCQMMA gdesc[UR6], gdesc[UR32], tmem[UR23], tmem[UR42], idesc[UR43], UPT ;  /* 0x00ff2a20060075ea */ /* 0x0007e2000b800317 */
[----:B------:R3:W-:Y:S01]  /*21f0*/  UTCQMMA gdesc[UR34], gdesc[UR36], tmem[UR23], tmem[UR44], idesc[UR45], UPT ;  /* 0x00ff2c24220075ea */ /* 0x0007e2000b800317 */
[----:B------:R-:W-:Y:S01]  /*2200*/  NOP ;  /* 0x0000000000007918 */ /* 0x000fe20000000000 */
.L_x_63:
[----:B------:R-:W-:Y:S01]  /*2210*/  ELECT P0, URZ, PT ;  /* 0x0000000000ff782f */ /* 0x000fe20003800000 */
[----:B---3--:R-:W-:-:S03]  /*2220*/  UIADD3 UR6, UPT, UPT, UR28, 0x12020, URZ ;  /* 0x000120201c067890 */ /* 0x008fc6000fffe0ff */
[----:B------:R-:W-:Y:S01]  /*2230*/  ISETP.LT.U32.AND P0, PT, R36, 0x20, P0 ;  /* 0x000000202400780c */ /* 0x000fe20000701070 */
[----:B------:R-:W-:-:S12]  /*2240*/  UMOV UR7, URZ ;  /* 0x000000ff00077c82 */ /* 0x000fd80008000000 */
[----:B------:R-:W-:Y:S01]  /*2250*/  VOTEU.ANY UP0, P0 ;  /* 0x0000000000ff7886 */ /* 0x000fe20000000100 */
[----:B------:R-:W-:-:S04]  /*2260*/  VOTEU.ANY UP1, P0 ;  /* 0x0000000000ff7886 */ /* 0x000fc80000020100 */
[----:B------:R-:W-:Y:S02]  /*2270*/  @UP0 UMOV UR6, UR6 ;  /* 0x0000000600060c82 */ /* 0x000fe40008000000 */
[----:B------:R3:W-:Y:S01]  /*2280*/  @UP1 UTCBAR [UR6], URZ ;  /* 0x000000ff060013e9 */ /* 0x0007e200080000ff */
[----:B------:R-:W-:Y:S06]  /*2290*/  BAR.SYNC.DEFER_BLOCKING 0x0 ;  /* 0x0000000000007b1d */ /* 0x000fec0000010000 */
[----:B------:R-:W4:Y:S02]  /*22a0*/  SYNCS.PHASECHK.TRANS64.TRYWAIT P0, [UR28+0x12020], R2 ;  /* 0x01202002ff0075a7 */ /* 0x000f24000800111c */
[----:B---34-:R-:W-:Y:S05]  /*22b0*/  @!P0 BRA `(.L_x_64) ;  /* 0x0000000800088947 */ /* 0x018fea0003800000 */
.L_x_78:
[----:B------:R-:W-:Y:S02]  /*22c0*/  UIADD3 UR9, UPT, UPT, UR9, 0x1, URZ ;  /* 0x0000000109097890 */ /* 0x000fe4000fffe0ff */
[----:B------:R-:W-:Y:S02]  /*22d0*/  UIADD3 UR14, UPT, UPT, UR14, 0x80, URZ ;  /* 0x000000800e0e7890 */ /* 0x000fe4000fffe0ff */
[----:B------:R-:W-:-:S04]  /*22e0*/  UISETP.NE.U32.AND UP0, UPT, UR9, 0x3, UPT ;  /* 0x000000030900788c */ /* 0x000fc8000bf05070 */
[----:B------:R-:W-:Y:S02]  /*22f0*/  USEL UR5, URZ, 0x1, UP0 ;  /* 0x00000001ff057887 */ /* 0x000fe40008000000 */
[----:B------:R-:W-:Y:S02]  /*2300*/  USEL UR9, UR9, URZ, UP0 ;  /* 0x000000ff09097287 */ /* 0x000fe40008000000 */
[----:B--2---:R-:W-:Y:S02]  /*2310*/  UISETP.GE.AND UP0, UPT, UR14, UR29, UPT ;  /* 0x0000001d0e00728c */ /* 0x004fe4000bf06270 */
[----:B------:R-:W-:-:S07]  /*2320*/  ULOP3.LUT UR4, UR4, UR5, URZ, 0x3c, !UPT ;  /* 0x0000000504047292 */ /* 0x000fce000f8e3cff */
[----:B------:R-:W-:Y:S05]  /*2330*/  BRA.U !UP0, `(.L_x_65) ;  /* 0xfffffff908b47547 */ /* 0x000fea000b83ffff */
.L_x_58:
[----:B---34-:R-:W-:Y:S01]  /*2340*/  BAR.SYNC.DEFER_BLOCKING 0x0 ;  /* 0x0000000000007b1d */ /* 0x018fe20000010000 */
[C---:B------:R-:W-:Y:S02]  /*2350*/  IMAD.SHL.U32 R2, R0.reuse, 0x40, RZ ;  /* 0x0000004000027824 */ /* 0x040fe400078e00ff */
[C---:B------:R-:W-:Y:S02]  /*2360*/  IMAD.SHL.U32 R3, R0.reuse, 0x10, RZ ;  /* 0x0000001000037824 */ /* 0x040fe400078e00ff */
[----:B-----5:R-:W-:Y:S01]  /*2370*/  IMAD.SHL.U32 R4, R0, 0x2, RZ ;  /* 0x0000000200047824 */ /* 0x020fe200078e00ff */
[----:B------:R-:W-:Y:S04]  /*2380*/  BSSY.RECONVERGENT B4, `(.L_x_66) ;  /* 0x0000004000047945 */ /* 0x000fe80003800200 */
[----:B------:R-:W-:Y:S05]  /*2390*/  @P3 BRA `(.L_x_67) ;  /* 0x0000000000083947 */ /* 0x000fea0003800000 */
[----:B------:R-:W2:Y:S02]  /*23a0*/  SYNCS.CCTL.IV [UR8+0x12000] ;  /* 0x01200000ff0079b1 */ /* 0x000ea40008000008 */
[----:B--2---:R-:W2:Y:S02]  /*23b0*/  SYNCS.CCTL.IV [UR8+0x12020] ;  /* 0x01202000ff0079b1 */ /* 0x004ea40008000008 */
.L_x_67:
[----:B------:R-:W-:Y:S05]  /*23c0*/  BSYNC.RECONVERGENT B4 ;  /* 0x0000000000047941 */ /* 0x000fea0003800200 */
.L_x_66:
[----:B--2---:R-:W-:Y:S06]  /*23d0*/  BAR.SYNC.DEFER_BLOCKING 0x0 ;  /* 0x0000000000007b1d */ /* 0x004fec0000010000 */
[----:B------:R-:W-:Y:S04]  /*23e0*/  BSSY.RECONVERGENT B4, `(.L_x_68) ;  /* 0x0000004000047945 */ /* 0x000fe80003800200 */
[----:B------:R-:W-:Y:S05]  /*23f0*/  @P3 BRA `(.L_x_69) ;  /* 0x0000000000083947 */ /* 0x000fea0003800000 */
[----:B------:R-:W2:Y:S02]  /*2400*/  SYNCS.CCTL.IV [UR8+0x12008] ;  /* 0x01200800ff0079b1 */ /* 0x000ea40008000008 */
[----:B--2---:R-:W2:Y:S02]  /*2410*/  SYNCS.CCTL.IV [UR8+0x12028] ;  /* 0x01202800ff0079b1 */ /* 0x004ea40008000008 */
.L_x_69:
[----:B------:R-:W-:Y:S05]  /*2420*/  BSYNC.RECONVERGENT B4 ;  /* 0x0000000000047941 */ /* 0x000fea0003800200 */
.L_x_68:
[----:B--2---:R-:W-:Y:S06]  /*2430*/  BAR.SYNC.DEFER_BLOCKING 0x0 ;  /* 0x0000000000007b1d */ /* 0x004fec0000010000 */
[----:B------:R-:W-:Y:S04]  /*2440*/  BSSY.RECONVERGENT B4, `(.L_x_70) ;  /* 0x0000004000047945 */ /* 0x000fe80003800200 */
[----:B------:R-:W-:Y:S05]  /*2450*/  @P3 BRA `(.L_x_71) ;  /* 0x0000000000083947 */ /* 0x000fea0003800000 */
[----:B------:R-:W2:Y:S02]  /*2460*/  SYNCS.CCTL.IV [UR8+0x12010] ;  /* 0x01201000ff0079b1 */ /* 0x000ea40008000008 */
[----:B--2---:R-:W2:Y:S02]  /*2470*/  SYNCS.CCTL.IV [UR8+0x12030] ;  /* 0x01203000ff0079b1 */ /* 0x004ea40008000008 */
.L_x_71:
[----:B------:R-:W-:Y:S05]  /*2480*/  BSYNC.RECONVERGENT B4 ;  /* 0x0000000000047941 */ /* 0x000fea0003800200 */
.L_x_70:
[----:B------:R-:W-:Y:S01]  /*2490*/  USHF.L.U32 UR4, UR22, 0x15, URZ ;  /* 0x0000001516047899 */ /* 0x000fe200080006ff */
[----:B------:R-:W-:Y:S01]  /*24a0*/  SHF.R.U32.HI R5, RZ, 0x1, R0 ;  /* 0x00000001ff057819 */ /* 0x000fe20000011600 */
[----:B------:R-:W-:Y:S01]  /*24b0*/  USHF.L.U32 UR22, UR22, 0x4, URZ ;  /* 0x0000000416167899 */ /* 0x000fe200080006ff */
[----:B------:R-:W-:Y:S01]  /*24c0*/  LOP3.LUT R2, R2, 0x1800, RZ, 0xc0, !PT ;  /* 0x0000180002027812 */ /* 0x000fe200078ec0ff */
[----:B------:R-:W-:Y:S01]  /*24d0*/  ULOP3.LUT UR4, UR4, 0x600000, URZ, 0xc0, !UPT ;  /* 0x0060000004047892 */ /* 0x000fe2000f8ec0ff */
[----:B------:R-:W-:Y:S01]  /*24e0*/  LOP3.LUT R4, R4, 0x20, RZ, 0xc0, !PT ;  /* 0x0000002004047812 */ /* 0x000fe200078ec0ff */
[----:B------:R-:W-:Y:S01]  /*24f0*/  ULOP3.LUT UR22, UR22, 0x40, URZ, 0xc0, !UPT ;  /* 0x0000004016167892 */ /* 0x000fe2000f8ec0ff */
[----:B------:R-:W-:Y:S01]  /*2500*/  LOP3.LUT R2, R2, 0x70, R3, 0xf8, !PT ;  /* 0x0000007002027812 */ /* 0x000fe200078ef803 */
[----:B------:R-:W-:Y:S01]  /*2510*/  IMAD.SHL.U32 R0, R0, 0x80, RZ ;  /* 0x0000008000007824 */ /* 0x000fe200078e00ff */
[----:B------:R-:W-:Y:S01]  /*2520*/  LOP3.LUT R5, R4, 0x40, R5, 0xf8, !PT ;  /* 0x0000004004057812 */ /* 0x000fe200078ef805 */
[----:B------:R-:W-:Y:S01]  /*2530*/  UIADD3 UR4, UPT, UPT, UR22, UR4, UR23 ;  /* 0x0000000416047290 */ /* 0x000fe2000fffe017 */
[----:B------:R-:W-:-:S02]  /*2540*/  ELECT P0, URZ, PT ;  /* 0x0000000000ff782f */ /* 0x000fc40003800000 */
[----:B------:R-:W-:Y:S01]  /*2550*/  LOP3.LUT R5, R2, R5, RZ, 0x3c, !PT ;  /* 0x0000000502057212 */ /* 0x000fe200078e3cff */
[----:B------:R-:W-:Y:S01]  /*2560*/  UMOV UR9, UR19 ;  /* 0x0000001300097c82 */ /* 0x000fe20008000000 */
[----:B------:R-:W-:Y:S01]  /*2570*/  UMOV UR10, UR15 ;  /* 0x0000000f000a7c82 */ /* 0x000fe20008000000 */
[----:B------:R-:W-:Y:S02]  /*2580*/  ISETP.LT.U32.AND P0, PT, R36, 0x20, P0 ;  /* 0x000000202400780c */ /* 0x000fe40000701070 */
[----:B------:R-:W-:Y:S02]  /*2590*/  LOP3.LUT R0, R5, 0x780, R0, 0xf8, !PT ;  /* 0x0000078005007812 */ /* 0x000fe400078ef800 */
[----:B------:R-:W-:Y:S01]  /*25a0*/  LDTM.16dp32bit_t0_t15.x32 R4, tmem[UR4] ;  /* 0x00000004000479ee */ /* 0x000fe20008a80000 */
[----:B------:R-:W3:Y:S01]  /*25b0*/  LDTM.16dp32bit_t16_t31.x32 R4, tmem[UR4+0x20] ;  /* 0x00002004000479ee */ /* 0x000ee20008aa0000 */
[----:B------:R-:W-:Y:S01]  /*25c0*/  NOP ;  /* 0x0000000000007918 */ /* 0x000fe20000000000 */
[----:B------:R-:W-:-:S06]  /*25d0*/  LOP3.LUT R2, R0, 0x10, RZ, 0x3c, !PT ;  /* 0x0000001000027812 */ /* 0x000fcc00078e3cff */
[----:B---3--:R-:W-:Y:S01]  /*25e0*/  VOTEU.ANY UP1, P0 ;  /* 0x0000000000ff7886 */ /* 0x008fe20000020100 */
[----:B------:R-:W-:Y:S01]  /*25f0*/  VOTEU.ANY UP0, P0 ;  /* 0x0000000000ff7886 */ /* 0x000fe20000000100 */
[----:B------:R-:W-:Y:S02]  /*2600*/  F2FP.SATFINITE.E4M3.F32.PACK_AB_MERGE_C R6, R7, R6, RZ ;  /* 0x000000060706723e */ /* 0x000fe400048070ff */
[----:B------:R-:W-:Y:S02]  /*2610*/  F2FP.SATFINITE.E4M3.F32.PACK_AB_MERGE_C R10, R11, R10, RZ ;  /* 0x0000000a0b0a723e */ /* 0x000fe400048070ff */
[----:B------:R-:W-:Y:S02]  /*2620*/  F2FP.SATFINITE.E4M3.F32.PACK_AB_MERGE_C R14, R15, R14, RZ ;  /* 0x0000000e0f0e723e */ /* 0x000fe400048070ff */
[----:B------:R-:W-:Y:S02]  /*2630*/  F2FP.SATFINITE.E4M3.F32.PACK_AB_MERGE_C R7, R19, R18, RZ ;  /* 0x000000121307723e */ /* 0x000fe400048070ff */
[----:B------:R-:W-:-:S02]  /*2640*/  F2FP.SATFINITE.E4M3.F32.PACK_AB_MERGE_C R22, R23, R22, RZ ;  /* 0x000000161716723e */ /* 0x000fc400048070ff */
[----:B------:R-:W-:Y:S02]  /*2650*/  F2FP.SATFINITE.E4M3.F32.PACK_AB_MERGE_C R26, R27, R26, RZ ;  /* 0x0000001a1b1a723e */ /* 0x000fe400048070ff */
[----:B------:R-:W-:Y:S02]  /*2660*/  F2FP.SATFINITE.E4M3.F32.PACK_AB_MERGE_C R30, R31, R30, RZ ;  /* 0x0000001e1f1e723e */ /* 0x000fe400048070ff */
[----:B------:R-:W-:Y:S02]  /*2670*/  F2FP.SATFINITE.E4M3.F32.PACK_AB_MERGE_C R34, R35, R34, RZ ;  /* 0x000000222322723e */ /* 0x000fe400048070ff */
[----:B------:R-:W-:Y:S02]  /*2680*/  F2FP.SATFINITE.E4M3.F32.PACK_AB_MERGE_C R4, R5, R4, R6 ;  /* 0x000000040504723e */ /* 0x000fe40004807006 */
[----:B------:R-:W-:Y:S02]  /*2690*/  F2FP.SATFINITE.E4M3.F32.PACK_AB_MERGE_C R5, R9, R8, R10 ;  /* 0x000000080905723e */ /* 0x000fe4000480700a */
[----:B------:R-:W-:-:S02]  /*26a0*/  F2FP.SATFINITE.E4M3.F32.PACK_AB_MERGE_C R6, R13, R12, R14 ;  /* 0x0000000c0d06723e */ /* 0x000fc4000480700e */
[----:B------:R-:W-:Y:S02]  /*26b0*/  F2FP.SATFINITE.E4M3.F32.PACK_AB_MERGE_C R7, R17, R16, R7 ;  /* 0x000000101107723e */ /* 0x000fe40004807007 */
[----:B------:R-:W-:Y:S02]  /*26c0*/  F2FP.SATFINITE.E4M3.F32.PACK_AB_MERGE_C R20, R21, R20, R22 ;  /* 0x000000141514723e */ /* 0x000fe40004807016 */
[----:B------:R-:W-:Y:S01]  /*26d0*/  F2FP.SATFINITE.E4M3.F32.PACK_AB_MERGE_C R21, R25, R24, R26 ;  /* 0x000000181915723e */ /* 0x000fe2000480701a */
[----:B--2---:R2:W-:Y:S01]  /*26e0*/  STS.128 [R0+UR8], R4 ;  /* 0x0000000400007988 */ /* 0x0045e20008000c08 */
[----:B------:R-:W-:Y:S02]  /*26f0*/  F2FP.SATFINITE.E4M3.F32.PACK_AB_MERGE_C R22, R29, R28, R30 ;  /* 0x0000001c1d16723e */ /* 0x000fe4000480701e */
[----:B------:R-:W-:-:S05]  /*2700*/  F2FP.SATFINITE.E4M3.F32.PACK_AB_MERGE_C R23, R33, R32, R34 ;  /* 0x000000202117723e */ /* 0x000fca0004807022 */
[----:B------:R2:W-:Y:S01]  /*2710*/  STS.128 [R2+UR8], R20 ;  /* 0x0000001402007988 */ /* 0x0005e20008000c08 */
[----:B------:R3:W-:Y:S06]  /*2720*/  MEMBAR.ALL.CTA ;  /* 0x0000000000007992 */ /* 0x0007ec0000008000 */
[----:B---3--:R-:W3:Y:S02]  /*2730*/  FENCE.VIEW.ASYNC.S ;  /* 0x00000000000073c6 */ /* 0x008ee40000000000 */
[----:B---3--:R-:W-:Y:S06]  /*2740*/  BAR.SYNC.DEFER_BLOCKING 0x0 ;  /* 0x0000000000007b1d */ /* 0x008fec0000010000 */
[----:B------:R2:W-:Y:S01]  /*2750*/  @UP1 UTMASTG.2D [UR8], [UR20] ;  /* 0x00000008140013b5 */ /* 0x0005e20008008000 */
[----:B------:R0:W-:Y:S01]  /*2760*/  UTMACMDFLUSH ;  /* 0x00000000000079b7 */ /* 0x0001e20000000000 */
[----:B------:R-:W-:-:S04]  /*2770*/  DEPBAR.LE SB0, 0x0 ;  /* 0x000080000000791a */ /* 0x000fc80000000000 */
[----:B------:R-:W-:Y:S08]  /*2780*/  BAR.SYNC.DEFER_BLOCKING 0x0 ;  /* 0x0000000000007b1d */ /* 0x000ff00000010000 */
[----:B------:R-:W-:Y:S06]  /*2790*/  BAR.SYNC.DEFER_BLOCKING 0x0 ;  /* 0x0000000000007b1d */ /* 0x000fec0000010000 */
[----:B--2---:R-:W-:Y:S05]  /*27a0*/  @P2 BRA `(.L_x_72) ;  /* 0x0000000000a02947 */ /* 0x004fea0003800000 */
[----:B------:R-:W2:Y:S01]  /*27b0*/  S2UR UR5, SR_CgaCtaId ;  /* 0x00000000000579c3 */ /* 0x000ea20000008800 */
[----:B------:R-:W-:Y:S01]  /*27c0*/  NOP ;  /* 0x0000000000007918 */ /* 0x000fe20000000000 */
[----:B------:R-:W-:Y:S01]  /*27d0*/  UMOV UR4, 0x50 ;  /* 0x0000005000047882 */ /* 0x000fe20000000000 */
[----:B------:R-:W-:Y:S02]  /*27e0*/  IMAD.U32 R0, RZ, RZ, UR23 ;  /* 0x00000017ff007e24 */ /* 0x000fe4000f8e00ff */
[----:B------:R-:W-:Y:S02]  /*27f0*/  IMAD.MOV.U32 R3, RZ, RZ, 0xf ;  /* 0x0000000fff037424 */ /* 0x000fe400078e00ff */
[----:B------:R-:W-:Y:S01]  /*2800*/  IMAD.MOV.U32 R7, RZ, RZ, 0x1 ;  /* 0x00000001ff077424 */ /* 0x000fe200078e00ff */
[----:B------:R-:W-:-:S04]  /*2810*/  LOP3.LUT R0, R0, 0xffff, RZ, 0xc0, !PT ;  /* 0x0000ffff00007812 */ /* 0x000fc800078ec0ff */
[----:B------:R-:W-:-:S05]  /*2820*/  SHF.R.U32.HI R0, RZ, 0x5, R0 ;  /* 0x00000005ff007819 */ /* 0x000fca0000011600 */
[----:B------:R-:W-:Y:S01]  /*2830*/  VIADD R2, R0, 0x10 ;  /* 0x0000001000027836 */ /* 0x000fe20000000000 */
[----:B------:R-:W-:Y:S01]  /*2840*/  SHF.L.U32 R0, R3, R0, RZ ;  /* 0x0000000003007219 */ /* 0x000fe200000006ff */
[----:B--2---:R-:W-:-:S03]  /*2850*/  ULEA UR6, UR5, UR4, 0x18 ;  /* 0x0000000405067291 */ /* 0x004fc6000f8ec0ff */
[----:B------:R-:W-:-:S04]  /*2860*/  SHF.L.U32 R3, R7, R2, RZ ;  /* 0x0000000207037219 */ /* 0x000fc800000006ff */
[----:B------:R-:W-:Y:S02]  /*2870*/  LOP3.LUT R0, R3, R0, RZ, 0xfc, !PT ;  /* 0x0000000003007212 */ /* 0x000fe400078efcff */
[----:B------:R-:W2:Y:S02]  /*2880*/  LDS R5, [UR6] ;  /* 0x00000006ff057984 */ /* 0x000ea40008000800 */
[C---:B------:R-:W-:Y:S02]  /*2890*/  LOP3.LUT R2, R0.reuse, 0xffff, RZ, 0xc0, !PT ;  /* 0x0000ffff00027812 */ /* 0x040fe400078ec0ff */
[----:B--2---:R-:W-:-:S04]  /*28a0*/  LOP3.LUT R3, R0, 0xffff, R5, 0x80, !PT ;  /* 0x0000ffff00037812 */ /* 0x004fc800078e8005 */
[----:B------:R-:W-:-:S13]  /*28b0*/  ISETP.NE.AND P0, PT, R3, R2, PT ;  /* 0x000000020300720c */ /* 0x000fda0003f05270 */
[----:B------:R-:W-:Y:S05]  /*28c0*/  @P0 BRA `(.L_x_73) ;  /* 0x0000000000500947 */ /* 0x000fea0003800000 */
[----:B------:R-:W-:Y:S02]  /*28d0*/  SHF.R.U32.HI R5, RZ, 0x10, R5 ;  /* 0x00000010ff057819 */ /* 0x000fe40000011605 */
[----:B------:R-:W-:-:S04]  /*28e0*/  SHF.R.U32.HI R2, RZ, 0x10, R0 ;  /* 0x00000010ff027819 */ /* 0x000fc80000011600 */
[----:B------:R-:W-:-:S04]  /*28f0*/  LOP3.LUT R5, R5, R2, RZ, 0xc0, !PT ;  /* 0x0000000205057212 */ /* 0x000fc800078ec0ff */
[----:B------:R-:W-:-:S13]  /*2900*/  ISETP.NE.AND P0, PT, R5, R2, PT ;  /* 0x000000020500720c */ /* 0x000fda0003f05270 */
[----:B------:R-:W-:Y:S05]  /*2910*/  @P0 BRA `(.L_x_74) ;  /* 0x0000000000300947 */ /* 0x000fea0003800000 */
[----:B------:R-:W-:Y:S01]  /*2920*/  R2UR UR4, R0 ;  /* 0x00000000000472ca */ /* 0x000fe200000e0000 */
[----:B------:R-:W-:Y:S01]  /*2930*/  VOTEU.ANY UR5, UPT, PT ;  /* 0x0000000000057886 */ /* 0x000fe200038e0100 */
[----:B------:R-:W2:Y:S01]  /*2940*/  S2R R0, SR_LANEID ;  /* 0x0000000000007919 */ /* 0x000ea20000000000 */
[----:B------:R-:W-:-:S10]  /*2950*/  UFLO.U32 UR5, UR5 ;  /* 0x00000005000572bd */ /* 0x000fd400080e0000 */
[----:B------:R-:W-:-:S06]  /*2960*/  ULOP3.LUT UR4, URZ, UR4, URZ, 0x33, !UPT ;  /* 0x00000004ff047292 */ /* 0x000fcc000f8e33ff */
[----:B------:R-:W-:-:S04]  /*2970*/  IMAD.U32 R2, RZ, RZ, UR4 ;  /* 0x00000004ff027e24 */ /* 0x000fc8000f8e00ff */
[----:B------:R-:W3:Y:S02]  /*2980*/  REDUX UR7, R2 ;  /* 0x00000000020773c4 */ /* 0x000ee40000000000 */
[----:B------:R4:W-:Y:S01]  /*2990*/  UTCATOMSWS.AND URZ, UR4 ;  /* 0x0000000400ff79e3 */ /* 0x0009e20008000000 */
[----:B--2---:R-:W-:Y:S01]  /*29a0*/  ISETP.EQ.U32.AND P0, PT, R0, UR5, PT ;  /* 0x0000000500007c0c */ /* 0x004fe2000bf02070 */
[----:B---3--:R-:W-:-:S12]  /*29b0*/  IMAD.U32 R0, RZ, RZ, UR7 ;  /* 0x00000007ff007e24 */ /* 0x008fd8000f8e00ff */
[----:B------:R4:W-:Y:S01]  /*29c0*/  @P0 ATOMS.AND RZ, [UR6], R0 ;  /* 0x00000000ffff098c */ /* 0x0009e2000a800006 */
[----:B------:R-:W-:Y:S05]  /*29d0*/  BRA `(.L_x_72) ;  /* 0x0000000000147947 */ /* 0x000fea0003800000 */
.L_x_74:
[----:B------:R-:W-:-:S07]  /*29e0*/  MOV R2, 0x2a00 ;  /* 0x00002a0000027802 */ /* 0x000fce0000000f00 */
[----:B-1----:R-:W-:Y:S05]  /*29f0*/  CALL.REL.NOINC `($__internal_0_$__cuda_sm10x_tcgen05_guardrail_trap_col_being_dealloced_not_returned_by_alloc) ;  /* 0x0000000000447944 */ /* 0x002fea0003c00000 */
[----:B------:R-:W-:Y:S05]  /*2a00*/  BRA `(.L_x_72) ;  /* 0x0000000000087947 */ /* 0x000fea0003800000 */
.L_x_73:
[----:B------:R-:W-:-:S07]  /*2a10*/  MOV R2, 0x2a30 ;  /* 0x00002a3000027802 */ /* 0x000fce0000000f00 */
[----:B-1----:R-:W-:Y:S05]  /*2a20*/  CALL.REL.NOINC `($__internal_2_$__cuda_sm10x_tcgen05_guardrail_trap_unallocated_columns_being_dealloced) ;  /* 0x0000000000507944 */ /* 0x002fea0003c00000 */
.L_x_72:
[----:B------:R-:W-:Y:S01]  /*2a30*/  NOP ;  /* 0x0000000000007918 */ /* 0x000fe20000000000 */
[----:B----4-:R-:W-:Y:S05]  /*2a40*/  EXIT ;  /* 0x000000000000794d */ /* 0x010fea0003800000 */
.L_x_59:
[----:B------:R-:W2:Y:S02]  /*2a50*/  SYNCS.PHASECHK.TRANS64.TRYWAIT P0, [UR8+0x12000], RZ ;  /* 0x012000ffff0075a7 */ /* 0x000ea40008001108 */
[----:B--2---:R-:W-:Y:S05]  /*2a60*/  @!P0 BRA `(.L_x_59) ;  /* 0xfffffffc00f88947 */ /* 0x004fea000383ffff */
[----:B------:R-:W-:Y:S05]  /*2a70*/  BRA `(.L_x_75) ;  /* 0xfffffff000287947 */ /* 0x000fea000383ffff */
.L_x_61:
[----:B------:R-:W2:Y:S02]  /*2a80*/  SYNCS.PHASECHK.TRANS64.TRYWAIT P1, [UR8+0x12020], RZ ;  /* 0x012020ffff0075a7 */ /* 0x000ea40008021108 */
[----:B--2---:R-:W-:Y:S05]  /*2a90*/  @!P1 BRA `(.L_x_61) ;  /* 0xfffffffc00f89947 */ /* 0x004fea000383ffff */
[----:B------:R-:W-:Y:S05]  /*2aa0*/  BRA `(.L_x_76) ;  /* 0xfffffff000c47947 */ /* 0x000fea000383ffff */
.L_x_62:
[----:B------:R-:W3:Y:S02]  /*2ab0*/  SYNCS.PHASECHK.TRANS64.TRYWAIT P0, [UR28+0x12000], R2 ;  /* 0x01200002ff0075a7 */ /* 0x000ee4000800111c */
[----:B---3--:R-:W-:Y:S05]  /*2ac0*/  @!P0 BRA `(.L_x_62) ;  /* 0xfffffffc00f88947 */ /* 0x008fea000383ffff */
[----:B------:R-:W-:Y:S05]  /*2ad0*/  BRA `(.L_x_77) ;  /* 0xfffffff400447947 */ /* 0x000fea000383ffff */
.L_x_64:
[----:B------:R-:W3:Y:S02]  /*2ae0*/  SYNCS.PHASECHK.TRANS64.TRYWAIT P0, [UR28+0x12020], R2 ;  /* 0x01202002ff0075a7 */ /* 0x000ee4000800111c */
[----:B---3--:R-:W-:Y:S05]  /*2af0*/  @!P0 BRA `(.L_x_64) ;  /* 0xfffffffc00f88947 */ /* 0x008fea000383ffff */
[----:B------:R-:W-:Y:S05]  /*2b00*/  BRA `(.L_x_78) ;  /* 0xfffffff400ec7947 */ /* 0x000fea000383ffff */
        .weak           $__internal_0_$__cuda_sm10x_tcgen05_guardrail_trap_col_being_dealloced_not_returned_by_alloc
        .type           $__internal_0_$__cuda_sm10x_tcgen05_guardrail_trap_col_being_dealloced_not_returned_by_alloc,@function
        .size           $__internal_0_$__cuda_sm10x_tcgen05_guardrail_trap_col_being_dealloced_not_returned_by_alloc,($__internal_1_$__cuda_sm10x_tcgen05_guardrail_trap_phase_invalid_during_alloc - $__internal_0_$__cuda_sm10x_tcgen05_guardrail_trap_col_being_dealloced_not_returned_by_alloc)
$__internal_0_$__cuda_sm10x_tcgen05_guardrail_trap_col_being_dealloced_not_returned_by_alloc:
[----:B------:R-:W-:Y:S05]  /*2b10*/  BPT.TRAP 0x1 ;  /* 0x000000040000795c */ /* 0x000fea0000300000 */
[----:B------:R-:W-:-:S04]  /*2b20*/  IMAD.MOV.U32 R3, RZ, RZ, 0x0 ;  /* 0x00000000ff037424 */ /* 0x000fc800078e00ff */
[----:B------:R-:W-:Y:S05]  /*2b30*/  RET.REL.NODEC R2 `(gluon_tcgen05) ;  /* 0xffffffd402307950 */ /* 0x000fea0003c3ffff */
        .weak           $__internal_1_$__cuda_sm10x_tcgen05_guardrail_trap_phase_invalid_during_alloc
        .type           $__internal_1_$__cuda_sm10x_tcgen05_guardrail_trap_phase_invalid_during_alloc,@function
        .size           $__internal_1_$__cuda_sm10x_tcgen05_guardrail_trap_phase_invalid_during_alloc,($__internal_2_$__cuda_sm10x_tcgen05_guardrail_trap_unallocated_columns_being_dealloced - $__internal_1_$__cuda_sm10x_tcgen05_guardrail_trap_phase_invalid_during_alloc)
$__internal_1_$__cuda_sm10x_tcgen05_guardrail_trap_phase_invalid_during_alloc:
[----:B------:R-:W-:Y:S05]  /*2b40*/  BPT.TRAP 0x1 ;  /* 0x000000040000795c */ /* 0x000fea0000300000 */
[----:B------:R-:W-:-:S04]  /*2b50*/  IMAD.MOV.U32 R3, RZ, RZ, 0x0 ;  /* 0x00000000ff037424 */ /* 0x000fc800078e00ff */
[----:B------:R-:W-:Y:S05]  /*2b60*/  RET.REL.NODEC R2 `(gluon_tcgen05) ;  /* 0xffffffd402247950 */ /* 0x000fea0003c3ffff */
        .weak           $__internal_2_$__cuda_sm10x_tcgen05_guardrail_trap_unallocated_columns_being_dealloced
        .type           $__internal_2_$__cuda_sm10x_tcgen05_guardrail_trap_unallocated_columns_being_dealloced,@function
        .size           $__internal_2_$__cuda_sm10x_tcgen05_guardrail_trap_unallocated_columns_being_dealloced,(.L_x_82 - $__internal_2_$__cuda_sm10x_tcgen05_guardrail_trap_unallocated_columns_being_dealloced)
$__internal_2_$__cuda_sm10x_tcgen05_guardrail_trap_unallocated_columns_being_dealloced:
[----:B------:R-:W-:Y:S05]  /*2b70*/  BPT.TRAP 0x1 ;  /* 0x000000040000795c */ /* 0x000fea0000300000 */
[----:B------:R-:W-:-:S04]  /*2b80*/  IMAD.MOV.U32 R3, RZ, RZ, 0x0 ;  /* 0x00000000ff037424 */ /* 0x000fc800078e00ff */
[----:B------:R-:W-:Y:S05]  /*2b90*/  RET.REL.NODEC R2 `(gluon_tcgen05) ;  /* 0xffffffd402187950 */ /* 0x000fea0003c3ffff */
.L_x_79:
[----:B------:R-:W-:-:S00]  /*2ba0*/  BRA `(.L_x_79) ;  /* 0xfffffffc00fc7947 */ /* 0x000fc0000383ffff */
[----:B------:R-:W-:-:S00]  /*2bb0*/  NOP ;  /* 0x0000000000007918 */ /* 0x000fc00000000000 */
        /* <DEDUP_REMOVED lines=12> */
.L_x_82:


//--------------------- .nv.shared.gluon_tcgen05  --------------------------
	.section	.nv.shared.gluon_tcgen05,"aw",@nobits
	.sectionflags	@""
	.align	16
	.zero		1024


//--------------------- .nv.shared.reserved.0     --------------------------
	.section	.nv.shared.reserved.0,"aw",@nobits
	.align	8
	.weak		__nv_reservedSMEM_offset_0_alias
	.size		__nv_reservedSMEM_offset_0_alias, 0, 64
	.other		__nv_reservedSMEM_offset_0_alias,@"STO_CUDA_RESERVED_SHARED STV_DEFAULT"
__nv_reservedSMEM_offset_0_alias:
	.zero		0
.nv.shared.reserved.0:
	.zero		64
	.weak		__nv_reservedSMEM_allocation_phase
	.type		__nv_reservedSMEM_allocation_phase,@object
	.size		__nv_reservedSMEM_allocation_phase,(.L_0 - __nv_reservedSMEM_allocation_phase)
__nv_reservedSMEM_allocation_phase:
	.zero		1
.L_0:
	.zero		7
	.weak		__nv_reservedSMEM_devtool_atexit_pc
	.type		__nv_reservedSMEM_devtool_atexit_pc,@object
	.size		__nv_reservedSMEM_devtool_atexit_pc,(__nv_reservedSMEM_allocation_mask - __nv_reservedSMEM_devtool_atexit_pc)
__nv_reservedSMEM_devtool_atexit_pc:
	.zero		8
	.weak		__nv_reservedSMEM_allocation_mask
	.type		__nv_reservedSMEM_allocation_mask,@object
	.size		__nv_reservedSMEM_allocation_mask,(.L_2 - __nv_reservedSMEM_allocation_mask)
__nv_reservedSMEM_allocation_mask:
	.zero		4
.L_2:


//--------------------- .nv.constant0.gluon_tcgen05 --------------------------
	.section	.nv.constant0.gluon_tcgen05,"a",@progbits
	.sectionflags	@""
	.align	4
.nv.constant0.gluon_tcgen05:
	.zero		976


//--------------------- SYMBOLS --------------------------

	.type		.nv.reservedSmem.offset0,@object
	.size		.nv.reservedSmem.offset0,0x4
	.type		.nv.reservedSmem.cap,@object
	.size		.nv.reservedSmem.cap,0x4
